//
// Generated by NVIDIA NVVM Compiler
//
// Compiler Build ID: CL-36424714
// Cuda compilation tools, release 13.0, V13.0.88
// Based on NVVM 20.0.0
//

.version 9.0
.target sm_100
.address_size 64

	// .globl	_Z12setup_kernelP17curandStateXORWOWm
.global .align 4 .b8 precalc_xorwow_matrix[102400];
.global .align 4 .b8 precalc_xorwow_offset_matrix[102400];
.global .align 4 .b8 mrg32k3aM1[2304];
.global .align 4 .b8 mrg32k3aM2[2304];
.global .align 4 .b8 mrg32k3aM1SubSeq[2016];
.global .align 4 .b8 mrg32k3aM2SubSeq[2016];
.global .align 4 .b8 mrg32k3aM1Seq[2304];
.global .align 4 .b8 mrg32k3aM2Seq[2304];
.const .align 8 .b8 __cr_lgamma_table[72];
.global .align 4 .b8 __cudart_i2opi_f[24] = {65, 144, 67, 60, 153, 149, 98, 219, 192, 221, 52, 245, 209, 87, 39, 252, 41, 21, 68, 78, 110, 131, 249, 162};

.visible .entry _Z12setup_kernelP17curandStateXORWOWm(
	.param .u64 .ptr .align 1 _Z12setup_kernelP17curandStateXORWOWm_param_0,
	.param .u64 _Z12setup_kernelP17curandStateXORWOWm_param_1
)
{
	.reg .pred 	%p<24>;
	.reg .b32 	%r<413>;
	.reg .b64 	%rd<19>;

	ld.param.u64 	%rd8, [_Z12setup_kernelP17curandStateXORWOWm_param_0];
	ld.param.u64 	%rd9, [_Z12setup_kernelP17curandStateXORWOWm_param_1];
	cvta.to.global.u64 	%rd10, %rd8;
	mov.u32 	%r182, %tid.x;
	mov.u32 	%r183, %ctaid.x;
	mov.u32 	%r184, %ntid.x;
	mad.lo.s32 	%r185, %r183, %r184, %r182;
	cvt.s64.s32 	%rd18, %r185;
	mul.wide.s32 	%rd11, %r185, 48;
	add.s64 	%rd2, %rd10, %rd11;
	cvt.u32.u64 	%r186, %rd9;
	xor.b32  	%r187, %r186, -1429050551;
	mul.lo.s32 	%r188, %r187, 1099087573;
	{ .reg .b32 tmp; mov.b64 {tmp, %r189}, %rd9; }
	xor.b32  	%r190, %r189, -136515619;
	mul.lo.s32 	%r191, %r190, -1703105765;
	add.s32 	%r192, %r188, %r191;
	add.s32 	%r193, %r192, 6615241;
	add.s32 	%r194, %r188, 123456789;
	st.global.v2.u32 	[%rd2], {%r193, %r194};
	xor.b32  	%r195, %r188, 362436069;
	add.s32 	%r196, %r191, 521288629;
	st.global.v2.u32 	[%rd2+8], {%r195, %r196};
	xor.b32  	%r197, %r191, 88675123;
	add.s32 	%r198, %r188, 5783321;
	st.global.v2.u32 	[%rd2+16], {%r197, %r198};
	setp.eq.s32 	%p1, %r185, 0;
	@%p1 bra 	$L__BB0_42;
	mov.b32 	%r319, 0;
$L__BB0_2:
	and.b64  	%rd4, %rd18, 3;
	setp.eq.s64 	%p2, %rd4, 0;
	@%p2 bra 	$L__BB0_41;
	mul.wide.u32 	%rd12, %r319, 3200;
	mov.u64 	%rd13, precalc_xorwow_matrix;
	add.s64 	%rd5, %rd13, %rd12;
	cvt.u32.u64 	%r2, %rd4;
	mov.b32 	%r320, 0;
$L__BB0_4:
	mov.b32 	%r333, 0;
	mov.u32 	%r334, %r333;
	mov.u32 	%r335, %r333;
	mov.u32 	%r336, %r333;
	mov.u32 	%r337, %r333;
	mov.u32 	%r326, %r333;
$L__BB0_5:
	mul.wide.u32 	%rd14, %r326, 4;
	add.s64 	%rd15, %rd2, %rd14;
	ld.global.u32 	%r10, [%rd15+4];
	shl.b32 	%r11, %r326, 5;
	mov.b32 	%r332, 0;
$L__BB0_6:
	.pragma "nounroll";
	shr.u32 	%r203, %r10, %r332;
	and.b32  	%r204, %r203, 1;
	setp.eq.b32 	%p3, %r204, 1;
	not.pred 	%p4, %p3;
	add.s32 	%r205, %r11, %r332;
	mul.lo.s32 	%r206, %r205, 5;
	mul.wide.u32 	%rd16, %r206, 4;
	add.s64 	%rd6, %rd5, %rd16;
	@%p4 bra 	$L__BB0_8;
	ld.global.u32 	%r207, [%rd6];
	xor.b32  	%r337, %r337, %r207;
	ld.global.u32 	%r208, [%rd6+4];
	xor.b32  	%r336, %r336, %r208;
	ld.global.u32 	%r209, [%rd6+8];
	xor.b32  	%r335, %r335, %r209;
	ld.global.u32 	%r210, [%rd6+12];
	xor.b32  	%r334, %r334, %r210;
	ld.global.u32 	%r211, [%rd6+16];
	xor.b32  	%r333, %r333, %r211;
$L__BB0_8:
	and.b32  	%r213, %r203, 2;
	setp.eq.s32 	%p5, %r213, 0;
	@%p5 bra 	$L__BB0_10;
	ld.global.u32 	%r214, [%rd6+20];
	xor.b32  	%r337, %r337, %r214;
	ld.global.u32 	%r215, [%rd6+24];
	xor.b32  	%r336, %r336, %r215;
	ld.global.u32 	%r216, [%rd6+28];
	xor.b32  	%r335, %r335, %r216;
	ld.global.u32 	%r217, [%rd6+32];
	xor.b32  	%r334, %r334, %r217;
	ld.global.u32 	%r218, [%rd6+36];
	xor.b32  	%r333, %r333, %r218;
$L__BB0_10:
	and.b32  	%r220, %r203, 4;
	setp.eq.s32 	%p6, %r220, 0;
	@%p6 bra 	$L__BB0_12;
	ld.global.u32 	%r221, [%rd6+40];
	xor.b32  	%r337, %r337, %r221;
	ld.global.u32 	%r222, [%rd6+44];
	xor.b32  	%r336, %r336, %r222;
	ld.global.u32 	%r223, [%rd6+48];
	xor.b32  	%r335, %r335, %r223;
	ld.global.u32 	%r224, [%rd6+52];
	xor.b32  	%r334, %r334, %r224;
	ld.global.u32 	%r225, [%rd6+56];
	xor.b32  	%r333, %r333, %r225;
$L__BB0_12:
	and.b32  	%r227, %r203, 8;
	setp.eq.s32 	%p7, %r227, 0;
	@%p7 bra 	$L__BB0_14;
	ld.global.u32 	%r228, [%rd6+60];
	xor.b32  	%r337, %r337, %r228;
	ld.global.u32 	%r229, [%rd6+64];
	xor.b32  	%r336, %r336, %r229;
	ld.global.u32 	%r230, [%rd6+68];
	xor.b32  	%r335, %r335, %r230;
	ld.global.u32 	%r231, [%rd6+72];
	xor.b32  	%r334, %r334, %r231;
	ld.global.u32 	%r232, [%rd6+76];
	xor.b32  	%r333, %r333, %r232;
$L__BB0_14:
	and.b32  	%r234, %r203, 16;
	setp.eq.s32 	%p8, %r234, 0;
	@%p8 bra 	$L__BB0_16;
	ld.global.u32 	%r235, [%rd6+80];
	xor.b32  	%r337, %r337, %r235;
	ld.global.u32 	%r236, [%rd6+84];
	xor.b32  	%r336, %r336, %r236;
	ld.global.u32 	%r237, [%rd6+88];
	xor.b32  	%r335, %r335, %r237;
	ld.global.u32 	%r238, [%rd6+92];
	xor.b32  	%r334, %r334, %r238;
	ld.global.u32 	%r239, [%rd6+96];
	xor.b32  	%r333, %r333, %r239;
$L__BB0_16:
	and.b32  	%r241, %r203, 32;
	setp.eq.s32 	%p9, %r241, 0;
	@%p9 bra 	$L__BB0_18;
	ld.global.u32 	%r242, [%rd6+100];
	xor.b32  	%r337, %r337, %r242;
	ld.global.u32 	%r243, [%rd6+104];
	xor.b32  	%r336, %r336, %r243;
	ld.global.u32 	%r244, [%rd6+108];
	xor.b32  	%r335, %r335, %r244;
	ld.global.u32 	%r245, [%rd6+112];
	xor.b32  	%r334, %r334, %r245;
	ld.global.u32 	%r246, [%rd6+116];
	xor.b32  	%r333, %r333, %r246;
$L__BB0_18:
	and.b32  	%r248, %r203, 64;
	setp.eq.s32 	%p10, %r248, 0;
	@%p10 bra 	$L__BB0_20;
	ld.global.u32 	%r249, [%rd6+120];
	xor.b32  	%r337, %r337, %r249;
	ld.global.u32 	%r250, [%rd6+124];
	xor.b32  	%r336, %r336, %r250;
	ld.global.u32 	%r251, [%rd6+128];
	xor.b32  	%r335, %r335, %r251;
	ld.global.u32 	%r252, [%rd6+132];
	xor.b32  	%r334, %r334, %r252;
	ld.global.u32 	%r253, [%rd6+136];
	xor.b32  	%r333, %r333, %r253;
$L__BB0_20:
	and.b32  	%r255, %r203, 128;
	setp.eq.s32 	%p11, %r255, 0;
	@%p11 bra 	$L__BB0_22;
	ld.global.u32 	%r256, [%rd6+140];
	xor.b32  	%r337, %r337, %r256;
	ld.global.u32 	%r257, [%rd6+144];
	xor.b32  	%r336, %r336, %r257;
	ld.global.u32 	%r258, [%rd6+148];
	xor.b32  	%r335, %r335, %r258;
	ld.global.u32 	%r259, [%rd6+152];
	xor.b32  	%r334, %r334, %r259;
	ld.global.u32 	%r260, [%rd6+156];
	xor.b32  	%r333, %r333, %r260;
$L__BB0_22:
	and.b32  	%r262, %r203, 256;
	setp.eq.s32 	%p12, %r262, 0;
	@%p12 bra 	$L__BB0_24;
	ld.global.u32 	%r263, [%rd6+160];
	xor.b32  	%r337, %r337, %r263;
	ld.global.u32 	%r264, [%rd6+164];
	xor.b32  	%r336, %r336, %r264;
	ld.global.u32 	%r265, [%rd6+168];
	xor.b32  	%r335, %r335, %r265;
	ld.global.u32 	%r266, [%rd6+172];
	xor.b32  	%r334, %r334, %r266;
	ld.global.u32 	%r267, [%rd6+176];
	xor.b32  	%r333, %r333, %r267;
$L__BB0_24:
	and.b32  	%r269, %r203, 512;
	setp.eq.s32 	%p13, %r269, 0;
	@%p13 bra 	$L__BB0_26;
	ld.global.u32 	%r270, [%rd6+180];
	xor.b32  	%r337, %r337, %r270;
	ld.global.u32 	%r271, [%rd6+184];
	xor.b32  	%r336, %r336, %r271;
	ld.global.u32 	%r272, [%rd6+188];
	xor.b32  	%r335, %r335, %r272;
	ld.global.u32 	%r273, [%rd6+192];
	xor.b32  	%r334, %r334, %r273;
	ld.global.u32 	%r274, [%rd6+196];
	xor.b32  	%r333, %r333, %r274;
$L__BB0_26:
	and.b32  	%r276, %r203, 1024;
	setp.eq.s32 	%p14, %r276, 0;
	@%p14 bra 	$L__BB0_28;
	ld.global.u32 	%r277, [%rd6+200];
	xor.b32  	%r337, %r337, %r277;
	ld.global.u32 	%r278, [%rd6+204];
	xor.b32  	%r336, %r336, %r278;
	ld.global.u32 	%r279, [%rd6+208];
	xor.b32  	%r335, %r335, %r279;
	ld.global.u32 	%r280, [%rd6+212];
	xor.b32  	%r334, %r334, %r280;
	ld.global.u32 	%r281, [%rd6+216];
	xor.b32  	%r333, %r333, %r281;
$L__BB0_28:
	and.b32  	%r283, %r203, 2048;
	setp.eq.s32 	%p15, %r283, 0;
	@%p15 bra 	$L__BB0_30;
	ld.global.u32 	%r284, [%rd6+220];
	xor.b32  	%r337, %r337, %r284;
	ld.global.u32 	%r285, [%rd6+224];
	xor.b32  	%r336, %r336, %r285;
	ld.global.u32 	%r286, [%rd6+228];
	xor.b32  	%r335, %r335, %r286;
	ld.global.u32 	%r287, [%rd6+232];
	xor.b32  	%r334, %r334, %r287;
	ld.global.u32 	%r288, [%rd6+236];
	xor.b32  	%r333, %r333, %r288;
$L__BB0_30:
	and.b32  	%r290, %r203, 4096;
	setp.eq.s32 	%p16, %r290, 0;
	@%p16 bra 	$L__BB0_32;
	ld.global.u32 	%r291, [%rd6+240];
	xor.b32  	%r337, %r337, %r291;
	ld.global.u32 	%r292, [%rd6+244];
	xor.b32  	%r336, %r336, %r292;
	ld.global.u32 	%r293, [%rd6+248];
	xor.b32  	%r335, %r335, %r293;
	ld.global.u32 	%r294, [%rd6+252];
	xor.b32  	%r334, %r334, %r294;
	ld.global.u32 	%r295, [%rd6+256];
	xor.b32  	%r333, %r333, %r295;
$L__BB0_32:
	and.b32  	%r297, %r203, 8192;
	setp.eq.s32 	%p17, %r297, 0;
	@%p17 bra 	$L__BB0_34;
	ld.global.u32 	%r298, [%rd6+260];
	xor.b32  	%r337, %r337, %r298;
	ld.global.u32 	%r299, [%rd6+264];
	xor.b32  	%r336, %r336, %r299;
	ld.global.u32 	%r300, [%rd6+268];
	xor.b32  	%r335, %r335, %r300;
	ld.global.u32 	%r301, [%rd6+272];
	xor.b32  	%r334, %r334, %r301;
	ld.global.u32 	%r302, [%rd6+276];
	xor.b32  	%r333, %r333, %r302;
$L__BB0_34:
	and.b32  	%r304, %r203, 16384;
	setp.eq.s32 	%p18, %r304, 0;
	@%p18 bra 	$L__BB0_36;
	ld.global.u32 	%r305, [%rd6+280];
	xor.b32  	%r337, %r337, %r305;
	ld.global.u32 	%r306, [%rd6+284];
	xor.b32  	%r336, %r336, %r306;
	ld.global.u32 	%r307, [%rd6+288];
	xor.b32  	%r335, %r335, %r307;
	ld.global.u32 	%r308, [%rd6+292];
	xor.b32  	%r334, %r334, %r308;
	ld.global.u32 	%r309, [%rd6+296];
	xor.b32  	%r333, %r333, %r309;
$L__BB0_36:
	and.b32  	%r311, %r203, 32768;
	setp.eq.s32 	%p19, %r311, 0;
	@%p19 bra 	$L__BB0_38;
	ld.global.u32 	%r312, [%rd6+300];
	xor.b32  	%r337, %r337, %r312;
	ld.global.u32 	%r313, [%rd6+304];
	xor.b32  	%r336, %r336, %r313;
	ld.global.u32 	%r314, [%rd6+308];
	xor.b32  	%r335, %r335, %r314;
	ld.global.u32 	%r315, [%rd6+312];
	xor.b32  	%r334, %r334, %r315;
	ld.global.u32 	%r316, [%rd6+316];
	xor.b32  	%r333, %r333, %r316;
$L__BB0_38:
	add.s32 	%r332, %r332, 16;
	setp.ne.s32 	%p20, %r332, 32;
	@%p20 bra 	$L__BB0_6;
	mad.lo.s32 	%r317, %r326, -31, %r11;
	add.s32 	%r326, %r317, 1;
	setp.ne.s32 	%p21, %r326, 5;
	@%p21 bra 	$L__BB0_5;
	st.global.u32 	[%rd2+4], %r337;
	st.global.u32 	[%rd2+8], %r336;
	st.global.u32 	[%rd2+12], %r335;
	st.global.u32 	[%rd2+16], %r334;
	st.global.u32 	[%rd2+20], %r333;
	add.s32 	%r320, %r320, 1;
	setp.lt.u32 	%p22, %r320, %r2;
	@%p22 bra 	$L__BB0_4;
$L__BB0_41:
	shr.u64 	%rd7, %rd18, 2;
	add.s32 	%r319, %r319, 1;
	setp.gt.u64 	%p23, %rd18, 3;
	mov.u64 	%rd18, %rd7;
	@%p23 bra 	$L__BB0_2;
$L__BB0_42:
	mov.b32 	%r318, 0;
	st.global.v2.u32 	[%rd2+24], {%r318, %r318};
	st.global.u32 	[%rd2+32], %r318;
	mov.b64 	%rd17, 0;
	st.global.u64 	[%rd2+40], %rd17;
	ret;

}
	// .globl	_Z18ray_tracing_kernelPf6vectorffS0_fiiP17curandStateXORWOW
.visible .entry _Z18ray_tracing_kernelPf6vectorffS0_fiiP17curandStateXORWOW(
	.param .u64 .ptr .align 1 _Z18ray_tracing_kernelPf6vectorffS0_fiiP17curandStateXORWOW_param_0,
	.param .align 4 .b8 _Z18ray_tracing_kernelPf6vectorffS0_fiiP17curandStateXORWOW_param_1[12],
	.param .f32 _Z18ray_tracing_kernelPf6vectorffS0_fiiP17curandStateXORWOW_param_2,
	.param .f32 _Z18ray_tracing_kernelPf6vectorffS0_fiiP17curandStateXORWOW_param_3,
	.param .align 4 .b8 _Z18ray_tracing_kernelPf6vectorffS0_fiiP17curandStateXORWOW_param_4[12],
	.param .f32 _Z18ray_tracing_kernelPf6vectorffS0_fiiP17curandStateXORWOW_param_5,
	.param .u32 _Z18ray_tracing_kernelPf6vectorffS0_fiiP17curandStateXORWOW_param_6,
	.param .u32 _Z18ray_tracing_kernelPf6vectorffS0_fiiP17curandStateXORWOW_param_7,
	.param .u64 .ptr .align 1 _Z18ray_tracing_kernelPf6vectorffS0_fiiP17curandStateXORWOW_param_8
)
{
	.local .align 4 .b8 	__local_depot1[28];
	.reg .b64 	%SP;
	.reg .b64 	%SPL;
	.reg .pred 	%p<23>;
	.reg .b32 	%r<135>;
	.reg .b32 	%f<131>;
	.reg .b64 	%rd<47>;
	.reg .b64 	%fd<13>;

	mov.u64 	%SPL, __local_depot1;
	ld.param.f32 	%f31, [_Z18ray_tracing_kernelPf6vectorffS0_fiiP17curandStateXORWOW_param_4+8];
	ld.param.f32 	%f30, [_Z18ray_tracing_kernelPf6vectorffS0_fiiP17curandStateXORWOW_param_4+4];
	ld.param.f32 	%f29, [_Z18ray_tracing_kernelPf6vectorffS0_fiiP17curandStateXORWOW_param_4];
	ld.param.f32 	%f26, [_Z18ray_tracing_kernelPf6vectorffS0_fiiP17curandStateXORWOW_param_1+8];
	ld.param.f32 	%f25, [_Z18ray_tracing_kernelPf6vectorffS0_fiiP17curandStateXORWOW_param_1+4];
	ld.param.f32 	%f24, [_Z18ray_tracing_kernelPf6vectorffS0_fiiP17curandStateXORWOW_param_1];
	ld.param.f32 	%f27, [_Z18ray_tracing_kernelPf6vectorffS0_fiiP17curandStateXORWOW_param_2];
	ld.param.f32 	%f28, [_Z18ray_tracing_kernelPf6vectorffS0_fiiP17curandStateXORWOW_param_3];
	ld.param.f32 	%f32, [_Z18ray_tracing_kernelPf6vectorffS0_fiiP17curandStateXORWOW_param_5];
	ld.param.u32 	%r45, [_Z18ray_tracing_kernelPf6vectorffS0_fiiP17curandStateXORWOW_param_6];
	ld.param.u64 	%rd15, [_Z18ray_tracing_kernelPf6vectorffS0_fiiP17curandStateXORWOW_param_8];
	add.u64 	%rd1, %SPL, 0;
	add.u64 	%rd2, %SPL, 0;
	setp.lt.s32 	%p1, %r45, 1;
	@%p1 bra 	$L__BB1_23;
	ld.param.u32 	%r118, [_Z18ray_tracing_kernelPf6vectorffS0_fiiP17curandStateXORWOW_param_7];
	cvta.to.global.u64 	%rd18, %rd15;
	mov.u32 	%r48, %tid.x;
	mov.u32 	%r49, %ntid.x;
	mov.u32 	%r50, %ctaid.x;
	mad.lo.s32 	%r51, %r50, %r49, %r48;
	mul.wide.s32 	%rd19, %r51, 48;
	add.s64 	%rd3, %rd18, %rd19;
	mul.f32 	%f4, %f32, %f32;
	shr.u32 	%r52, %r118, 31;
	add.s32 	%r53, %r118, %r52;
	shr.s32 	%r54, %r53, 1;
	cvt.rn.f32.s32 	%f5, %r54;
	div.rn.f32 	%f6, %f28, %f5;
	mov.b32 	%r120, 0;
	mov.u64 	%rd30, __cudart_i2opi_f;
$L__BB1_2:
	ld.global.v2.u32 	{%r121, %r126}, [%rd3];
	ld.global.v2.u32 	{%r125, %r124}, [%rd3+8];
	ld.global.v2.u32 	{%r123, %r122}, [%rd3+16];
$L__BB1_3:
	mov.u32 	%r11, %r124;
	mov.u32 	%r10, %r123;
	mov.u32 	%r124, %r122;
	shr.u32 	%r55, %r126, 2;
	xor.b32  	%r56, %r55, %r126;
	shl.b32 	%r57, %r124, 4;
	shl.b32 	%r58, %r56, 1;
	xor.b32  	%r59, %r58, %r57;
	xor.b32  	%r60, %r59, %r56;
	xor.b32  	%r123, %r60, %r124;
	add.s32 	%r61, %r121, %r123;
	add.s32 	%r62, %r61, 362437;
	cvt.rn.f32.u32 	%f33, %r62;
	fma.rn.f32 	%f34, %f33, 0f2F800000, 0f2F000000;
	cvt.f64.f32 	%fd1, %f34;
	mul.f64 	%fd2, %fd1, 0d400921FB54442D18;
	cvt.rn.f32.f64 	%f7, %fd2;
	shr.u32 	%r63, %r125, 2;
	xor.b32  	%r64, %r63, %r125;
	st.global.v2.u32 	[%rd3+8], {%r10, %r124};
	shl.b32 	%r65, %r123, 4;
	shl.b32 	%r66, %r64, 1;
	xor.b32  	%r67, %r66, %r65;
	xor.b32  	%r68, %r67, %r64;
	xor.b32  	%r122, %r68, %r123;
	st.global.v2.u32 	[%rd3+16], {%r123, %r122};
	add.s32 	%r121, %r121, 724874;
	st.global.v2.u32 	[%rd3], {%r121, %r11};
	add.s32 	%r69, %r122, %r121;
	cvt.rn.f32.u32 	%f35, %r69;
	fma.rn.f32 	%f36, %f35, 0f2F800000, 0f2F000000;
	cvt.f64.f32 	%fd3, %f36;
	fma.rn.f64 	%fd4, %fd3, 0d4000000000000000, 0dBFF0000000000000;
	cvt.rn.f32.f64 	%f8, %fd4;
	mul.f32 	%f37, %f8, %f8;
	cvt.f64.f32 	%fd5, %f37;
	mov.f64 	%fd6, 0d3FF0000000000000;
	sub.f64 	%fd7, %fd6, %fd5;
	sqrt.rn.f64 	%fd8, %fd7;
	cvt.rn.f32.f64 	%f9, %fd8;
	mul.f32 	%f38, %f7, 0f3F22F983;
	cvt.rni.s32.f32 	%r134, %f38;
	cvt.rn.f32.s32 	%f39, %r134;
	fma.rn.f32 	%f40, %f39, 0fBFC90FDA, %f7;
	fma.rn.f32 	%f41, %f39, 0fB3A22168, %f40;
	fma.rn.f32 	%f129, %f39, 0fA7C234C5, %f41;
	abs.f32 	%f11, %f7;
	setp.ltu.f32 	%p2, %f11, 0f47CE4780;
	mov.u32 	%r130, %r134;
	mov.f32 	%f128, %f129;
	@%p2 bra 	$L__BB1_11;
	setp.neu.f32 	%p3, %f11, 0f7F800000;
	@%p3 bra 	$L__BB1_6;
	mov.f32 	%f44, 0f00000000;
	mul.rn.f32 	%f128, %f7, %f44;
	mov.b32 	%r130, 0;
	bra.uni 	$L__BB1_11;
$L__BB1_6:
	mov.b32 	%r18, %f7;
	shl.b32 	%r71, %r18, 8;
	or.b32  	%r19, %r71, -2147483648;
	mov.b64 	%rd45, 0;
	mov.b32 	%r127, 0;
	mov.u64 	%rd43, __cudart_i2opi_f;
	mov.u64 	%rd44, %rd2;
$L__BB1_7:
	.pragma "nounroll";
	ld.global.nc.u32 	%r72, [%rd43];
	mad.wide.u32 	%rd22, %r72, %r19, %rd45;
	shr.u64 	%rd45, %rd22, 32;
	st.local.u32 	[%rd44], %rd22;
	add.s32 	%r127, %r127, 1;
	add.s64 	%rd44, %rd44, 4;
	add.s64 	%rd43, %rd43, 4;
	setp.ne.s32 	%p4, %r127, 6;
	@%p4 bra 	$L__BB1_7;
	shr.u32 	%r73, %r18, 23;
	st.local.u32 	[%rd2+24], %rd45;
	and.b32  	%r22, %r73, 31;
	and.b32  	%r74, %r73, 224;
	add.s32 	%r75, %r74, -128;
	shr.u32 	%r76, %r75, 5;
	mul.wide.u32 	%rd23, %r76, 4;
	sub.s64 	%rd10, %rd2, %rd23;
	ld.local.u32 	%r128, [%rd10+24];
	ld.local.u32 	%r129, [%rd10+20];
	setp.eq.s32 	%p5, %r22, 0;
	@%p5 bra 	$L__BB1_10;
	shf.l.wrap.b32 	%r128, %r129, %r128, %r22;
	ld.local.u32 	%r77, [%rd10+16];
	shf.l.wrap.b32 	%r129, %r77, %r129, %r22;
$L__BB1_10:
	shr.u32 	%r78, %r128, 30;
	shf.l.wrap.b32 	%r79, %r129, %r128, 2;
	shl.b32 	%r80, %r129, 2;
	shr.u32 	%r81, %r79, 31;
	add.s32 	%r82, %r81, %r78;
	neg.s32 	%r83, %r82;
	setp.lt.s32 	%p6, %r18, 0;
	selp.b32 	%r130, %r83, %r82, %p6;
	xor.b32  	%r84, %r79, %r18;
	shr.s32 	%r85, %r79, 31;
	xor.b32  	%r86, %r85, %r79;
	xor.b32  	%r87, %r85, %r80;
	cvt.u64.u32 	%rd24, %r86;
	shl.b64 	%rd25, %rd24, 32;
	cvt.u64.u32 	%rd26, %r87;
	or.b64  	%rd27, %rd25, %rd26;
	cvt.rn.f64.s64 	%fd9, %rd27;
	mul.f64 	%fd10, %fd9, 0d3BF921FB54442D19;
	cvt.rn.f32.f64 	%f42, %fd10;
	neg.f32 	%f43, %f42;
	setp.lt.s32 	%p7, %r84, 0;
	selp.f32 	%f128, %f43, %f42, %p7;
$L__BB1_11:
	setp.ltu.f32 	%p8, %f11, 0f47CE4780;
	add.s32 	%r89, %r130, 1;
	mul.rn.f32 	%f45, %f128, %f128;
	and.b32  	%r90, %r130, 1;
	setp.eq.b32 	%p9, %r90, 1;
	selp.f32 	%f46, %f128, 0f3F800000, %p9;
	fma.rn.f32 	%f47, %f45, %f46, 0f00000000;
	fma.rn.f32 	%f48, %f45, 0f37CBAC00, 0fBAB607ED;
	selp.f32 	%f49, 0fB94D4153, %f48, %p9;
	selp.f32 	%f50, 0f3C0885E4, 0f3D2AAABB, %p9;
	fma.rn.f32 	%f51, %f49, %f45, %f50;
	selp.f32 	%f52, 0fBE2AAAA8, 0fBEFFFFFF, %p9;
	fma.rn.f32 	%f53, %f51, %f45, %f52;
	fma.rn.f32 	%f54, %f53, %f47, %f46;
	and.b32  	%r91, %r89, 2;
	setp.eq.s32 	%p10, %r91, 0;
	mov.f32 	%f55, 0f00000000;
	sub.f32 	%f56, %f55, %f54;
	selp.f32 	%f57, %f54, %f56, %p10;
	mul.f32 	%f15, %f57, %f9;
	@%p8 bra 	$L__BB1_19;
	setp.neu.f32 	%p11, %f11, 0f7F800000;
	@%p11 bra 	$L__BB1_14;
	mov.f32 	%f60, 0f00000000;
	mul.rn.f32 	%f129, %f7, %f60;
	mov.b32 	%r134, 0;
	bra.uni 	$L__BB1_19;
$L__BB1_14:
	mov.b32 	%r31, %f7;
	shl.b32 	%r93, %r31, 8;
	or.b32  	%r32, %r93, -2147483648;
	mov.b64 	%rd46, 0;
	mov.b32 	%r131, 0;
$L__BB1_15:
	.pragma "nounroll";
	mul.wide.u32 	%rd29, %r131, 4;
	add.s64 	%rd31, %rd30, %rd29;
	ld.global.nc.u32 	%r94, [%rd31];
	mad.wide.u32 	%rd32, %r94, %r32, %rd46;
	shr.u64 	%rd46, %rd32, 32;
	add.s64 	%rd33, %rd1, %rd29;
	st.local.u32 	[%rd33], %rd32;
	add.s32 	%r131, %r131, 1;
	setp.ne.s32 	%p12, %r131, 6;
	@%p12 bra 	$L__BB1_15;
	shr.u32 	%r95, %r31, 23;
	st.local.u32 	[%rd1+24], %rd46;
	and.b32  	%r35, %r95, 31;
	and.b32  	%r96, %r95, 224;
	add.s32 	%r97, %r96, -128;
	shr.u32 	%r98, %r97, 5;
	mul.wide.u32 	%rd34, %r98, 4;
	sub.s64 	%rd13, %rd1, %rd34;
	ld.local.u32 	%r132, [%rd13+24];
	ld.local.u32 	%r133, [%rd13+20];
	setp.eq.s32 	%p13, %r35, 0;
	@%p13 bra 	$L__BB1_18;
	shf.l.wrap.b32 	%r132, %r133, %r132, %r35;
	ld.local.u32 	%r99, [%rd13+16];
	shf.l.wrap.b32 	%r133, %r99, %r133, %r35;
$L__BB1_18:
	shr.u32 	%r100, %r132, 30;
	shf.l.wrap.b32 	%r101, %r133, %r132, 2;
	shl.b32 	%r102, %r133, 2;
	shr.u32 	%r103, %r101, 31;
	add.s32 	%r104, %r103, %r100;
	neg.s32 	%r105, %r104;
	setp.lt.s32 	%p14, %r31, 0;
	selp.b32 	%r134, %r105, %r104, %p14;
	xor.b32  	%r106, %r101, %r31;
	shr.s32 	%r107, %r101, 31;
	xor.b32  	%r108, %r107, %r101;
	xor.b32  	%r109, %r107, %r102;
	cvt.u64.u32 	%rd35, %r108;
	shl.b64 	%rd36, %rd35, 32;
	cvt.u64.u32 	%rd37, %r109;
	or.b64  	%rd38, %rd36, %rd37;
	cvt.rn.f64.s64 	%fd11, %rd38;
	mul.f64 	%fd12, %fd11, 0d3BF921FB54442D19;
	cvt.rn.f32.f64 	%f58, %fd12;
	neg.f32 	%f59, %f58;
	setp.lt.s32 	%p15, %r106, 0;
	selp.f32 	%f129, %f59, %f58, %p15;
$L__BB1_19:
	mul.rn.f32 	%f62, %f129, %f129;
	and.b32  	%r111, %r134, 1;
	setp.eq.b32 	%p16, %r111, 1;
	selp.f32 	%f63, 0f3F800000, %f129, %p16;
	fma.rn.f32 	%f64, %f62, %f63, 0f00000000;
	fma.rn.f32 	%f65, %f62, 0f37CBAC00, 0fBAB607ED;
	selp.f32 	%f66, %f65, 0fB94D4153, %p16;
	selp.f32 	%f67, 0f3D2AAABB, 0f3C0885E4, %p16;
	fma.rn.f32 	%f68, %f66, %f62, %f67;
	selp.f32 	%f69, 0fBEFFFFFF, 0fBE2AAAA8, %p16;
	fma.rn.f32 	%f70, %f68, %f62, %f69;
	fma.rn.f32 	%f71, %f70, %f64, %f63;
	and.b32  	%r112, %r134, 2;
	setp.eq.s32 	%p17, %r112, 0;
	mov.f32 	%f72, 0f00000000;
	sub.f32 	%f73, %f72, %f71;
	selp.f32 	%f74, %f71, %f73, %p17;
	mul.f32 	%f19, %f74, %f9;
	div.rn.f32 	%f75, %f27, %f19;
	mul.f32 	%f20, %f15, %f75;
	mul.f32 	%f21, %f75, %f8;
	abs.f32 	%f76, %f20;
	abs.f32 	%f77, %f21;
	max.f32 	%f79, %f76, %f77;
	setp.ge.f32 	%p18, %f79, %f28;
	mov.f32 	%f130, 0fBF800000;
	@%p18 bra 	$L__BB1_21;
	mul.f32 	%f80, %f30, %f19;
	fma.rn.f32 	%f81, %f29, %f15, %f80;
	fma.rn.f32 	%f82, %f31, %f8, %f81;
	fma.rn.f32 	%f83, %f82, %f82, %f4;
	mul.f32 	%f84, %f30, %f30;
	fma.rn.f32 	%f85, %f29, %f29, %f84;
	fma.rn.f32 	%f86, %f31, %f31, %f85;
	sub.f32 	%f87, %f83, %f86;
	setp.le.f32 	%p19, %f87, 0f00000000;
	selp.f32 	%f130, 0fBF800000, %f87, %p19;
$L__BB1_21:
	setp.lt.f32 	%p20, %f130, 0f00000000;
	mov.u32 	%r125, %r10;
	mov.u32 	%r126, %r11;
	@%p20 bra 	$L__BB1_3;
	ld.param.u32 	%r119, [_Z18ray_tracing_kernelPf6vectorffS0_fiiP17curandStateXORWOW_param_7];
	ld.param.u64 	%rd42, [_Z18ray_tracing_kernelPf6vectorffS0_fiiP17curandStateXORWOW_param_0];
	mul.f32 	%f88, %f29, %f15;
	fma.rn.f32 	%f89, %f30, %f19, %f88;
	fma.rn.f32 	%f90, %f31, %f8, %f89;
	sqrt.rn.f32 	%f91, %f130;
	sub.f32 	%f92, %f90, %f91;
	mul.f32 	%f93, %f15, %f92;
	mul.f32 	%f94, %f19, %f92;
	mul.f32 	%f95, %f92, %f8;
	sub.f32 	%f96, %f93, %f29;
	sub.f32 	%f97, %f94, %f30;
	sub.f32 	%f98, %f95, %f31;
	mul.f32 	%f99, %f97, %f97;
	fma.rn.f32 	%f100, %f96, %f96, %f99;
	fma.rn.f32 	%f101, %f98, %f98, %f100;
	sqrt.rn.f32 	%f102, %f101;
	rcp.rn.f32 	%f103, %f102;
	mul.f32 	%f104, %f103, %f96;
	mul.f32 	%f105, %f103, %f97;
	mul.f32 	%f106, %f103, %f98;
	sub.f32 	%f107, %f24, %f93;
	sub.f32 	%f108, %f25, %f94;
	sub.f32 	%f109, %f26, %f95;
	mul.f32 	%f110, %f108, %f108;
	fma.rn.f32 	%f111, %f107, %f107, %f110;
	fma.rn.f32 	%f112, %f109, %f109, %f111;
	sqrt.rn.f32 	%f113, %f112;
	rcp.rn.f32 	%f114, %f113;
	mul.f32 	%f115, %f114, %f107;
	mul.f32 	%f116, %f114, %f108;
	mul.f32 	%f117, %f114, %f109;
	mul.f32 	%f118, %f116, %f105;
	fma.rn.f32 	%f119, %f115, %f104, %f118;
	fma.rn.f32 	%f120, %f117, %f106, %f119;
	setp.lt.f32 	%p21, %f120, 0f00000000;
	selp.f32 	%f121, 0f00000000, %f120, %p21;
	div.rn.f32 	%f122, %f20, %f6;
	add.f32 	%f123, %f122, %f5;
	cvt.rzi.s32.f32 	%r113, %f123;
	div.rn.f32 	%f124, %f21, %f6;
	add.f32 	%f125, %f124, %f5;
	cvt.rzi.s32.f32 	%r114, %f125;
	not.b32 	%r115, %r113;
	add.s32 	%r116, %r119, %r115;
	mad.lo.s32 	%r117, %r116, %r119, %r114;
	cvta.to.global.u64 	%rd39, %rd42;
	mul.wide.s32 	%rd40, %r117, 4;
	add.s64 	%rd41, %rd39, %rd40;
	ld.global.f32 	%f126, [%rd41];
	add.f32 	%f127, %f126, %f121;
	st.global.f32 	[%rd41], %f127;
	add.s32 	%r120, %r120, 1;
	setp.ne.s32 	%p22, %r120, %r45;
	@%p22 bra 	$L__BB1_2;
$L__BB1_23:
	ret;

}


// ===== COMPILED SASS (sm_100) =====

	.target	sm_100

	.elftype	@"ET_EXEC"


//--------------------- .note.nv.tkinfo           --------------------------
	.section	.note.nv.tkinfo,"",@"SHT_NOTE"
	.sectionflags	@"SHF_NOTE_NV_TKINFO"
	.tkinfo
        /*0018*/ 	.word	0x00000002
        /*0030*/ 	.string	""
        /*0030*/ 	.string	"ptxas"
        /*0030*/ 	.string	"Cuda compilation tools, release 13.0, V13.0.88"
        /*0030*/ 	.string	"Build cuda_13.0.r13.0/compiler.36424714_0"
        /*0030*/ 	.string	"-arch sm_100 -m 64 "



//--------------------- .note.nv.cuinfo           --------------------------
	.section	.note.nv.cuinfo,"",@"SHT_NOTE"
	.sectionflags	@"SHF_NOTE_NV_CUINFO"
        /*0018*/ 	.short	0x0002
        /*001a*/ 	.short	0x0064
        /*001c*/ 	.short	0x0082
	.zero		2


//--------------------- .nv.info                  --------------------------
	.section	.nv.info,"",@"SHT_CUDA_INFO"
	.align	4


	//----- nvinfo : EIATTR_REGCOUNT
	.align		4
        /*0000*/ 	.byte	0x04, 0x2f
        /*0002*/ 	.short	(.L_11 - .L_10)
	.align		4
.L_10:
        /*0004*/ 	.word	index@(_Z12setup_kernelP17curandStateXORWOWm)
        /*0008*/ 	.word	0x0000001f


	//----- nvinfo : EIATTR_FRAME_SIZE
	.align		4
.L_11:
        /*000c*/ 	.byte	0x04, 0x11
        /*000e*/ 	.short	(.L_13 - .L_12)
	.align		4
.L_12:
        /*0010*/ 	.word	index@(_Z12setup_kernelP17curandStateXORWOWm)
        /*0014*/ 	.word	0x00000000


	//----- nvinfo : EIATTR_REGCOUNT
	.align		4
.L_13:
        /*0018*/ 	.byte	0x04, 0x2f
        /*001a*/ 	.short	(.L_15 - .L_14)
	.align		4
.L_14:
        /*001c*/ 	.word	index@(_Z18ray_tracing_kernelPf6vectorffS0_fiiP17curandStateXORWOW)
        /*0020*/ 	.word	0x00000020


	//----- nvinfo : EIATTR_FRAME_SIZE
	.align		4
.L_15:
        /*0024*/ 	.byte	0x04, 0x11
        /*0026*/ 	.short	(.L_17 - .L_16)
	.align		4
.L_16:
        /*0028*/ 	.word	index@($__internal_3_$__cuda_sm3x_div_rn_noftz_f32_slowpath)
        /*002c*/ 	.word	0x00000020


	//----- nvinfo : EIATTR_FRAME_SIZE
	.align		4
.L_17:
        /*0030*/ 	.byte	0x04, 0x11
        /*0032*/ 	.short	(.L_19 - .L_18)
	.align		4
.L_18:
        /*0034*/ 	.word	index@($__internal_2_$__cuda_sm20_sqrt_rn_f32_slowpath)
        /*0038*/ 	.word	0x00000020


	//----- nvinfo : EIATTR_FRAME_SIZE
	.align		4
.L_19:
        /*003c*/ 	.byte	0x04, 0x11
        /*003e*/ 	.short	(.L_21 - .L_20)
	.align		4
.L_20:
        /*0040*/ 	.word	index@($__internal_1_$__cuda_sm20_rcp_rn_f32_slowpath)
        /*0044*/ 	.word	0x00000020


	//----- nvinfo : EIATTR_FRAME_SIZE
	.align		4
.L_21:
        /*0048*/ 	.byte	0x04, 0x11
        /*004a*/ 	.short	(.L_23 - .L_22)
	.align		4
.L_22:
        /*004c*/ 	.word	index@($__internal_0_$__cuda_sm20_dsqrt_rn_f64_mediumpath_v1)
        /*0050*/ 	.word	0x00000020


	//----- nvinfo : EIATTR_FRAME_SIZE
	.align		4
.L_23:
        /*0054*/ 	.byte	0x04, 0x11
        /*0056*/ 	.short	(.L_25 - .L_24)
	.align		4
.L_24:
        /*0058*/ 	.word	index@(_Z18ray_tracing_kernelPf6vectorffS0_fiiP17curandStateXORWOW)
        /*005c*/ 	.word	0x00000020


	//----- nvinfo : EIATTR_MIN_STACK_SIZE
	.align		4
.L_25:
        /*0060*/ 	.byte	0x04, 0x12
        /*0062*/ 	.short	(.L_27 - .L_26)
	.align		4
.L_26:
        /*0064*/ 	.word	index@(_Z18ray_tracing_kernelPf6vectorffS0_fiiP17curandStateXORWOW)
        /*0068*/ 	.word	0x00000020


	//----- nvinfo : EIATTR_MIN_STACK_SIZE
	.align		4
.L_27:
        /*006c*/ 	.byte	0x04, 0x12
        /*006e*/ 	.short	(.L_29 - .L_28)
	.align		4
.L_28:
        /*0070*/ 	.word	index@(_Z12setup_kernelP17curandStateXORWOWm)
        /*0074*/ 	.word	0x00000000
.L_29:


//--------------------- .nv.compat                --------------------------
	.section	.nv.compat,"",@"SHT_CUDA_COMPAT_INFO"
	.align	4
        /*0000*/ 	.byte	0x02, 0x09, 0x00, 0x00, 0x02, 0x02, 0x01, 0x00, 0x02, 0x05, 0x05, 0x00, 0x03, 0x07, 0x01, 0x01
        /*0010*/ 	.byte	0x02, 0x03, 0x00, 0x00, 0x02, 0x06, 0x01, 0x00, 0x04, 0x0b, 0x08, 0x00, 0x01, 0x00, 0x00, 0x00
        /*0020*/ 	.byte	0x00, 0x00, 0x00, 0x00


//--------------------- .nv.info._Z18ray_tracing_kernelPf6vectorffS0_fiiP17curandStateXORWOW --------------------------
	.section	.nv.info._Z18ray_tracing_kernelPf6vectorffS0_fiiP17curandStateXORWOW,"",@"SHT_CUDA_INFO"
	.sectionflags	@""
	.align	4


	//----- nvinfo : EIATTR_CUDA_API_VERSION
	.align		4
        /*0000*/ 	.byte	0x04, 0x37
        /*0002*/ 	.short	(.L_31 - .L_30)
.L_30:
        /*0004*/ 	.word	0x00000082


	//----- nvinfo : EIATTR_KPARAM_INFO
	.align		4
.L_31:
        /*0008*/ 	.byte	0x04, 0x17
        /*000a*/ 	.short	(.L_33 - .L_32)
.L_32:
        /*000c*/ 	.word	0x00000000
        /*0010*/ 	.short	0x0008
        /*0012*/ 	.short	0x0038
        /*0014*/ 	.byte	0x00, 0xf5, 0x21, 0x00


	//----- nvinfo : EIATTR_KPARAM_INFO
	.align		4
.L_33:
        /*0018*/ 	.byte	0x04, 0x17
        /*001a*/ 	.short	(.L_35 - .L_34)
.L_34:
        /*001c*/ 	.word	0x00000000
        /*0020*/ 	.short	0x0007
        /*0022*/ 	.short	0x0030
        /*0024*/ 	.byte	0x00, 0xf0, 0x11, 0x00


	//----- nvinfo : EIATTR_KPARAM_INFO
	.align		4
.L_35:
        /*0028*/ 	.byte	0x04, 0x17
        /*002a*/ 	.short	(.L_37 - .L_36)
.L_36:
        /*002c*/ 	.word	0x00000000
        /*0030*/ 	.short	0x0006
        /*0032*/ 	.short	0x002c
        /*0034*/ 	.byte	0x00, 0xf0, 0x11, 0x00


	//----- nvinfo : EIATTR_KPARAM_INFO
	.align		4
.L_37:
        /*0038*/ 	.byte	0x04, 0x17
        /*003a*/ 	.short	(.L_39 - .L_38)
.L_38:
        /*003c*/ 	.word	0x00000000
        /*0040*/ 	.short	0x0005
        /*0042*/ 	.short	0x0028
        /*0044*/ 	.byte	0x00, 0xf0, 0x11, 0x00


	//----- nvinfo : EIATTR_KPARAM_INFO
	.align		4
.L_39:
        /*0048*/ 	.byte	0x04, 0x17
        /*004a*/ 	.short	(.L_41 - .L_40)
.L_40:
        /*004c*/ 	.word	0x00000000
        /*0050*/ 	.short	0x0004
        /*0052*/ 	.short	0x001c
        /*0054*/ 	.byte	0x00, 0xf0, 0x31, 0x00


	//----- nvinfo : EIATTR_KPARAM_INFO
	.align		4
.L_41:
        /*0058*/ 	.byte	0x04, 0x17
        /*005a*/ 	.short	(.L_43 - .L_42)
.L_42:
        /*005c*/ 	.word	0x00000000
        /*0060*/ 	.short	0x0003
        /*0062*/ 	.short	0x0018
        /*0064*/ 	.byte	0x00, 0xf0, 0x11, 0x00


	//----- nvinfo : EIATTR_KPARAM_INFO
	.align		4
.L_43:
        /*0068*/ 	.byte	0x04, 0x17
        /*006a*/ 	.short	(.L_45 - .L_44)
.L_44:
        /*006c*/ 	.word	0x00000000
        /*0070*/ 	.short	0x0002
        /*0072*/ 	.short	0x0014
        /*0074*/ 	.byte	0x00, 0xf0, 0x11, 0x00


	//----- nvinfo : EIATTR_KPARAM_INFO
	.align		4
.L_45:
        /*0078*/ 	.byte	0x04, 0x17
        /*007a*/ 	.short	(.L_47 - .L_46)
.L_46:
        /*007c*/ 	.word	0x00000000
        /*0080*/ 	.short	0x0001
        /*0082*/ 	.short	0x0008
        /*0084*/ 	.byte	0x00, 0xf0, 0x31, 0x00


	//----- nvinfo : EIATTR_KPARAM_INFO
	.align		4
.L_47:
        /*0088*/ 	.byte	0x04, 0x17
        /*008a*/ 	.short	(.L_49 - .L_48)
.L_48:
        /*008c*/ 	.word	0x00000000
        /*0090*/ 	.short	0x0000
        /*0092*/ 	.short	0x0000
        /*0094*/ 	.byte	0x00, 0xf5, 0x21, 0x00


	//----- nvinfo : EIATTR_SPARSE_MMA_MASK
	.align		4
.L_49:
        /*0098*/ 	.byte	0x03, 0x50
        /*009a*/ 	.short	0x0000


	//----- nvinfo : EIATTR_MAXREG_COUNT
	.align		4
        /*009c*/ 	.byte	0x03, 0x1b
        /*009e*/ 	.short	0x00ff


	//----- nvinfo : EIATTR_MERCURY_ISA_VERSION
	.align		4
        /*00a0*/ 	.byte	0x03, 0x5f
        /*00a2*/ 	.short	0x0101


	//----- nvinfo : EIATTR_VRC_CTA_INIT_COUNT
	.align		4
        /*00a4*/ 	.byte	0x02, 0x4a
	.zero		1
	.zero		1


	//----- nvinfo : EIATTR_EXIT_INSTR_OFFSETS
	.align		4
        /*00a8*/ 	.byte	0x04, 0x1c
        /*00aa*/ 	.short	(.L_51 - .L_50)


	//   ....[0]....
.L_50:
        /*00ac*/ 	.word	0x00000040


	//   ....[1]....
        /*00b0*/ 	.word	0x00001c80


	//----- nvinfo : EIATTR_CRS_STACK_SIZE
	.align		4
.L_51:
        /*00b4*/ 	.byte	0x04, 0x1e
        /*00b6*/ 	.short	(.L_53 - .L_52)
.L_52:
        /*00b8*/ 	.word	0x00000000


	//----- nvinfo : EIATTR_CBANK_PARAM_SIZE
	.align		4
.L_53:
        /*00bc*/ 	.byte	0x03, 0x19
        /*00be*/ 	.short	0x0040


	//----- nvinfo : EIATTR_PARAM_CBANK
	.align		4
        /*00c0*/ 	.byte	0x04, 0x0a
        /*00c2*/ 	.short	(.L_55 - .L_54)
	.align		4
.L_54:
        /*00c4*/ 	.word	index@(.nv.constant0._Z18ray_tracing_kernelPf6vectorffS0_fiiP17curandStateXORWOW)
        /*00c8*/ 	.short	0x0380
        /*00ca*/ 	.short	0x0040


	//----- nvinfo : EIATTR_SW_WAR
	.align		4
.L_55:
        /*00cc*/ 	.byte	0x04, 0x36
        /*00ce*/ 	.short	(.L_57 - .L_56)
.L_56:
        /*00d0*/ 	.word	0x00000008
.L_57:


//--------------------- .nv.info._Z12setup_kernelP17curandStateXORWOWm --------------------------
	.section	.nv.info._Z12setup_kernelP17curandStateXORWOWm,"",@"SHT_CUDA_INFO"
	.sectionflags	@""
	.align	4


	//----- nvinfo : EIATTR_CUDA_API_VERSION
	.align		4
        /*0000*/ 	.byte	0x04, 0x37
        /*0002*/ 	.short	(.L_59 - .L_58)
.L_58:
        /*0004*/ 	.word	0x00000082


	//----- nvinfo : EIATTR_KPARAM_INFO
	.align		4
.L_59:
        /*0008*/ 	.byte	0x04, 0x17
        /*000a*/ 	.short	(.L_61 - .L_60)
.L_60:
        /*000c*/ 	.word	0x00000000
        /*0010*/ 	.short	0x0001
        /*0012*/ 	.short	0x0008
        /*0014*/ 	.byte	0x00, 0xf0, 0x21, 0x00


	//----- nvinfo : EIATTR_KPARAM_INFO
	.align		4
.L_61:
        /*0018*/ 	.byte	0x04, 0x17
        /*001a*/ 	.short	(.L_63 - .L_62)
.L_62:
        /*001c*/ 	.word	0x00000000
        /*0020*/ 	.short	0x0000
        /*0022*/ 	.short	0x0000
        /*0024*/ 	.byte	0x00, 0xf5, 0x21, 0x00


	//----- nvinfo : EIATTR_SPARSE_MMA_MASK
	.align		4
.L_63:
        /*0028*/ 	.byte	0x03, 0x50
        /*002a*/ 	.short	0x0000


	//----- nvinfo : EIATTR_MAXREG_COUNT
	.align		4
        /*002c*/ 	.byte	0x03, 0x1b
        /*002e*/ 	.short	0x00ff


	//----- nvinfo : EIATTR_MERCURY_ISA_VERSION
	.align		4
        /*0030*/ 	.byte	0x03, 0x5f
        /*0032*/ 	.short	0x0101


	//----- nvinfo : EIATTR_VRC_CTA_INIT_COUNT
	.align		4
        /*0034*/ 	.byte	0x02, 0x4a
	.zero		1
	.zero		1


	//----- nvinfo : EIATTR_EXIT_INSTR_OFFSETS
	.align		4
        /*0038*/ 	.byte	0x04, 0x1c
        /*003a*/ 	.short	(.L_65 - .L_64)


	//   ....[0]....
.L_64:
        /*003c*/ 	.word	0x00000ed0


	//----- nvinfo : EIATTR_CRS_STACK_SIZE
	.align		4
.L_65:
        /*0040*/ 	.byte	0x04, 0x1e
        /*0042*/ 	.short	(.L_67 - .L_66)
.L_66:
        /*0044*/ 	.word	0x00000000


	//----- nvinfo : EIATTR_CBANK_PARAM_SIZE
	.align		4
.L_67:
        /*0048*/ 	.byte	0x03, 0x19
        /*004a*/ 	.short	0x0010


	//----- nvinfo : EIATTR_PARAM_CBANK
	.align		4
        /*004c*/ 	.byte	0x04, 0x0a
        /*004e*/ 	.short	(.L_69 - .L_68)
	.align		4
.L_68:
        /*0050*/ 	.word	index@(.nv.constant0._Z12setup_kernelP17curandStateXORWOWm)
        /*0054*/ 	.short	0x0380
        /*0056*/ 	.short	0x0010


	//----- nvinfo : EIATTR_SW_WAR
	.align		4
.L_69:
        /*0058*/ 	.byte	0x04, 0x36
        /*005a*/ 	.short	(.L_71 - .L_70)
.L_70:
        /*005c*/ 	.word	0x00000008
.L_71:


//--------------------- .nv.callgraph             --------------------------
	.section	.nv.callgraph,"",@"SHT_CUDA_CALLGRAPH"
	.align	4
	.sectionentsize	8
	.align		4
        /*0000*/ 	.word	0x00000000
	.align		4
        /*0004*/ 	.word	0xffffffff
	.align		4
        /*0008*/ 	.word	0x00000000
	.align		4
        /*000c*/ 	.word	0xfffffffe
	.align		4
        /*0010*/ 	.word	0x00000000
	.align		4
        /*0014*/ 	.word	0xfffffffd
	.align		4
        /*0018*/ 	.word	0x00000000
	.align		4
        /*001c*/ 	.word	0xfffffffc


//--------------------- .nv.constant4             --------------------------
	.section	.nv.constant4,"a",@progbits
	.align	8
	.align		8
.nv.constant4:
        /*0000*/ 	.dword	precalc_xorwow_matrix
	.align		8
        /*0008*/ 	.dword	precalc_xorwow_offset_matrix
	.align		8
        /*0010*/ 	.dword	mrg32k3aM1
	.align		8
        /*0018*/ 	.dword	mrg32k3aM2
	.align		8
        /*0020*/ 	.dword	mrg32k3aM1SubSeq
	.align		8
        /*0028*/ 	.dword	mrg32k3aM2SubSeq
	.align		8
        /*0030*/ 	.dword	mrg32k3aM1Seq
	.align		8
        /*0038*/ 	.dword	mrg32k3aM2Seq
	.align		8
        /*0040*/ 	.dword	__cudart_i2opi_f


//--------------------- .nv.constant3             --------------------------
	.section	.nv.constant3,"a",@progbits
	.align	8
.nv.constant3:
	.type		__cr_lgamma_table,@object
	.size		__cr_lgamma_table,(.L_8 - __cr_lgamma_table)
__cr_lgamma_table:
        /*0000*/ 	.byte	0x00, 0x00, 0x00, 0x00, 0x00, 0x00, 0x00, 0x00, 0x00, 0x00, 0x00, 0x00, 0x00, 0x00, 0x00, 0x00
        /*0010*/ 	.byte	0xef, 0x39, 0xfa, 0xfe, 0x42, 0x2e, 0xe6, 0x3f, 0x02, 0x20, 0x2a, 0xfa, 0x0b, 0xab, 0xfc, 0x3f
        /*0020*/ 	.byte	0xf9, 0x2c, 0x92, 0x7c, 0xa7, 0x6c, 0x09, 0x40, 0xc9, 0x79, 0x44, 0x3c, 0x64, 0x26, 0x13, 0x40
        /*0030*/ 	.byte	0xca, 0x01, 0xcf, 0x3a, 0x27, 0x51, 0x1a, 0x40, 0x30, 0xcc, 0x2d, 0xf3, 0xe1, 0x0c, 0x21, 0x40
        /*0040*/ 	.byte	0x0d, 0xb7, 0xfc, 0x82, 0x8e, 0x35, 0x25, 0x40
.L_8:


//--------------------- .text._Z18ray_tracing_kernelPf6vectorffS0_fiiP17curandStateXORWOW --------------------------
	.section	.text._Z18ray_tracing_kernelPf6vectorffS0_fiiP17curandStateXORWOW,"ax",@progbits
	.align	128
        .global         _Z18ray_tracing_kernelPf6vectorffS0_fiiP17curandStateXORWOW
        .type           _Z18ray_tracing_kernelPf6vectorffS0_fiiP17curandStateXORWOW,@function
        .size           _Z18ray_tracing_kernelPf6vectorffS0_fiiP17curandStateXORWOW,(.L_x_68 - _Z18ray_tracing_kernelPf6vectorffS0_fiiP17curandStateXORWOW)
        .other          _Z18ray_tracing_kernelPf6vectorffS0_fiiP17curandStateXORWOW,@"STO_CUDA_ENTRY STV_DEFAULT"
_Z18ray_tracing_kernelPf6vectorffS0_fiiP17curandStateXORWOW:
.text._Z18ray_tracing_kernelPf6vectorffS0_fiiP17curandStateXORWOW:
[----:B------:R-:W0:Y:S08]  /*0000*/  LDC R1, c[0x0][0x37c] ;  /* 0x0000df00ff017b82 */ /* 0x000e300000000800 */
[----:B------:R-:W1:Y:S01]  /*0010*/  LDC R0, c[0x0][0x3ac] ;  /* 0x0000eb00ff007b82 */ /* 0x000e620000000800 */
[----:B0-----:R-:W-:Y:S01]  /*0020*/  VIADD R1, R1, 0xffffffe0 ;  /* 0xffffffe001017836 */ /* 0x001fe20000000000 */
[----:B-1----:R-:W-:-:S13]  /*0030*/  ISETP.GE.AND P0, PT, R0, 0x1, PT ;  /* 0x000000010000780c */ /* 0x002fda0003f06270 */
[----:B------:R-:W-:Y:S05]  /*0040*/  @!P0 EXIT ;  /* 0x000000000000894d */ /* 0x000fea0003800000 */
[----:B------:R-:W0:Y:S01]  /*0050*/  LDCU UR4, c[0x0][0x3b0] ;  /* 0x00007600ff0477ac */ /* 0x000e220008000800 */
[----:B------:R-:W1:Y:S01]  /*0060*/  S2R R5, SR_TID.X ;  /* 0x0000000000057919 */ /* 0x000e620000002100 */
[----:B------:R-:W2:Y:S01]  /*0070*/  LDC.64 R2, c[0x0][0x3b8] ;  /* 0x0000ee00ff027b82 */ /* 0x000ea20000000a00 */
[----:B------:R-:W3:Y:S01]  /*0080*/  LDCU UR5, c[0x0][0x398] ;  /* 0x00007300ff0577ac */ /* 0x000ee20008000800 */
[----:B------:R-:W1:Y:S01]  /*0090*/  S2R R4, SR_CTAID.X ;  /* 0x0000000000047919 */ /* 0x000e620000002500 */
[----:B0-----:R-:W-:-:S04]  /*00a0*/  ULEA.HI UR4, UR4, UR4, URZ, 0x1 ;  /* 0x0000000404047291 */ /* 0x001fc8000f8f08ff */
[----:B------:R-:W-:Y:S01]  /*00b0*/  USHF.R.S32.HI UR4, URZ, 0x1, UR4 ;  /* 0x00000001ff047899 */ /* 0x000fe20008011404 */
[----:B---3--:R-:W-:-:S05]  /*00c0*/  IMAD.U32 R7, RZ, RZ, UR5 ;  /* 0x00000005ff077e24 */ /* 0x008fca000f8e00ff */
[----:B------:R-:W-:-:S04]  /*00d0*/  I2FP.F32.S32 R28, UR4 ;  /* 0x00000004001c7c45 */ /* 0x000fc80008201400 */
[----:B------:R-:W0:Y:S01]  /*00e0*/  MUFU.RCP R27, R28 ;  /* 0x0000001c001b7308 */ /* 0x000e220000001000 */
[----:B------:R-:W1:Y:S07]  /*00f0*/  LDCU UR4, c[0x0][0x360] ;  /* 0x00006c00ff0477ac */ /* 0x000e6e0008000800 */
[----:B------:R-:W3:Y:S01]  /*0100*/  FCHK P0, R7, R28 ;  /* 0x0000001c07007302 */ /* 0x000ee20000000000 */
[----:B0-----:R-:W-:Y:S01]  /*0110*/  FFMA R0, -R28, R27, 1 ;  /* 0x3f8000001c007423 */ /* 0x001fe2000000011b */
[----:B-1----:R-:W-:-:S03]  /*0120*/  IMAD R5, R4, UR4, R5 ;  /* 0x0000000404057c24 */ /* 0x002fc6000f8e0205 */
[----:B------:R-:W-:Y:S01]  /*0130*/  FFMA R27, R27, R0, R27 ;  /* 0x000000001b1b7223 */ /* 0x000fe2000000001b */
[----:B--2---:R-:W-:-:S04]  /*0140*/  IMAD.WIDE R2, R5, 0x30, R2 ;  /* 0x0000003005027825 */ /* 0x004fc800078e0202 */
[----:B------:R-:W-:-:S04]  /*0150*/  FFMA R0, R27, UR5, RZ ;  /* 0x000000051b007c23 */ /* 0x000fc800080000ff */
[----:B------:R-:W-:-:S04]  /*0160*/  FFMA R4, -R28, R0, UR5 ;  /* 0x000000051c047e23 */ /* 0x000fc80008000100 */
[----:B------:R-:W-:Y:S01]  /*0170*/  FFMA R27, R27, R4, R0 ;  /* 0x000000041b1b7223 */ /* 0x000fe20000000000 */
[----:B---3--:R-:W-:Y:S06]  /*0180*/  @!P0 BRA `(.L_x_0) ;  /* 0x0000000000188947 */ /* 0x008fec0003800000 */
[----:B------:R-:W0:Y:S01]  /*0190*/  LDCU UR4, c[0x0][0x398] ;  /* 0x00007300ff0477ac */ /* 0x000e220008000800 */
[----:B------:R-:W-:Y:S02]  /*01a0*/  MOV R11, R28 ;  /* 0x0000001c000b7202 */ /* 0x000fe40000000f00 */
[----:B------:R-:W-:Y:S01]  /*01b0*/  MOV R17, 0x1e0 ;  /* 0x000001e000117802 */ /* 0x000fe20000000f00 */
[----:B0-----:R-:W-:-:S07]  /*01c0*/  IMAD.U32 R14, RZ, RZ, UR4 ;  /* 0x00000004ff0e7e24 */ /* 0x001fce000f8e00ff */
[----:B------:R-:W-:Y:S05]  /*01d0*/  CALL.REL.NOINC `($__internal_3_$__cuda_sm3x_div_rn_noftz_f32_slowpath) ;  /* 0x00000020007c7944 */ /* 0x000fea0003c00000 */
[----:B------:R-:W-:-:S07]  /*01e0*/  IMAD.MOV.U32 R27, RZ, RZ, R11 ;  /* 0x000000ffff1b7224 */ /* 0x000fce00078e000b */
.L_x_0:
[----:B------:R-:W0:Y:S01]  /*01f0*/  LDC R26, c[0x0][0x3a8] ;  /* 0x0000ea00ff1a7b82 */ /* 0x000e220000000800 */
[----:B------:R-:W1:Y:S01]  /*0200*/  LDCU.64 UR8, c[0x0][0x358] ;  /* 0x00006b00ff0877ac */ /* 0x000e620008000a00 */
[----:B------:R-:W-:Y:S01]  /*0210*/  UMOV UR4, URZ ;  /* 0x000000ff00047c82 */ /* 0x000fe20008000000 */
[----:B01----:R-:W-:-:S07]  /*0220*/  FMUL R26, R26, R26 ;  /* 0x0000001a1a1a7220 */ /* 0x003fce0000400000 */
.L_x_34:
[----:B01----:R0:W5:Y:S04]  /*0230*/  LDG.E.64 R4, desc[UR8][R2.64] ;  /* 0x0000000802047981 */ /* 0x003168000c1e1b00 */
[----:B------:R0:W5:Y:S04]  /*0240*/  LDG.E.64 R6, desc[UR8][R2.64+0x8] ;  /* 0x0000080802067981 */ /* 0x000168000c1e1b00 */
[----:B------:R0:W5:Y:S01]  /*0250*/  LDG.E.64 R8, desc[UR8][R2.64+0x10] ;  /* 0x0000100802087981 */ /* 0x000162000c1e1b00 */
[----:B------:R-:W-:Y:S01]  /*0260*/  BSSY.RECONVERGENT B0, `(.L_x_1) ;  /* 0x0000106000007945 */ /* 0x000fe20003800200 */
.L_x_14:
[----:B-----5:R-:W-:Y:S01]  /*0270*/  SHF.R.U32.HI R0, RZ, 0x2, R5 ;  /* 0x00000002ff007819 */ /* 0x020fe20000011605 */
[----:B------:R-:W-:Y:S01]  /*0280*/  IMAD.MOV.U32 R18, RZ, RZ, 0x0 ;  /* 0x00000000ff127424 */ /* 0x000fe200078e00ff */
[----:B------:R-:W-:Y:S01]  /*0290*/  SHF.R.U32.HI R11, RZ, 0x2, R6 ;  /* 0x00000002ff0b7819 */ /* 0x000fe20000011606 */
[----:B------:R-:W-:Y:S01]  /*02a0*/  IMAD.MOV.U32 R19, RZ, RZ, 0x40000000 ;  /* 0x40000000ff137424 */ /* 0x000fe200078e00ff */
[----:B------:R-:W-:Y:S01]  /*02b0*/  LOP3.LUT R0, R0, R5, RZ, 0x3c, !PT ;  /* 0x0000000500007212 */ /* 0x000fe200078e3cff */
[----:B------:R-:W-:Y:S01]  /*02c0*/  IMAD.MOV.U32 R15, RZ, RZ, 0x3fd80000 ;  /* 0x3fd80000ff0f7424 */ /* 0x000fe200078e00ff */
[----:B------:R-:W-:Y:S01]  /*02d0*/  SHF.L.U32 R5, R9, 0x4, RZ ;  /* 0x0000000409057819 */ /* 0x000fe200000006ff */
[----:B------:R-:W-:Y:S01]  /*02e0*/  UMOV UR6, 0x54442d18 ;  /* 0x54442d1800067882 */ /* 0x000fe20000000000 */
[----:B------:R-:W-:Y:S01]  /*02f0*/  LOP3.LUT R11, R11, R6, RZ, 0x3c, !PT ;  /* 0x000000060b0b7212 */ /* 0x000fe200078e3cff */
[C---:B------:R-:W-:Y:S01]  /*0300*/  IMAD.SHL.U32 R10, R0.reuse, 0x2, RZ ;  /* 0x00000002000a7824 */ /* 0x040fe200078e00ff */
[----:B------:R-:W-:Y:S01]  /*0310*/  UMOV UR7, 0x400921fb ;  /* 0x400921fb00077882 */ /* 0x000fe20000000000 */
[----:B------:R-:W-:Y:S01]  /*0320*/  BSSY.RECONVERGENT B1, `(.L_x_2) ;  /* 0x0000034000017945 */ /* 0x000fe20003800200 */
[----:B------:R-:W-:Y:S02]  /*0330*/  STG.E.64 desc[UR8][R2.64+0x8], R8 ;  /* 0x0000080802007986 */ /* 0x000fe4000c101b08 */
[----:B------:R-:W-:Y:S01]  /*0340*/  LOP3.LUT R10, R0, R10, R5, 0x96, !PT ;  /* 0x0000000a000a7212 */ /* 0x000fe200078e9605 */
[----:B------:R-:W-:-:S03]  /*0350*/  IMAD.SHL.U32 R5, R11, 0x2, RZ ;  /* 0x000000020b057824 */ /* 0x000fc600078e00ff */
[----:B------:R-:W-:-:S04]  /*0360*/  LOP3.LUT R24, R10, R9, RZ, 0x3c, !PT ;  /* 0x000000090a187212 */ /* 0x000fc800078e3cff */
[----:B------:R-:W-:Y:S02]  /*0370*/  SHF.L.U32 R0, R24, 0x4, RZ ;  /* 0x0000000418007819 */ /* 0x000fe400000006ff */
[C---:B------:R-:W-:Y:S01]  /*0380*/  IADD3 R6, PT, PT, R4.reuse, 0x587c5, R24 ;  /* 0x000587c504067810 */ /* 0x040fe20007ffe018 */
[----:B------:R-:W-:Y:S01]  /*0390*/  VIADD R4, R4, 0xb0f8a ;  /* 0x000b0f8a04047836 */ /* 0x000fe20000000000 */
[----:B------:R-:W-:Y:S02]  /*03a0*/  LOP3.LUT R5, R11, R5, R0, 0x96, !PT ;  /* 0x000000050b057212 */ /* 0x000fe400078e9600 */
[----:B------:R-:W-:Y:S02]  /*03b0*/  I2FP.F32.U32 R6, R6 ;  /* 0x0000000600067245 */ /* 0x000fe40000201000 */
[----:B------:R-:W-:Y:S01]  /*03c0*/  LOP3.LUT R25, R5, R24, RZ, 0x3c, !PT ;  /* 0x0000001805197212 */ /* 0x000fe200078e3cff */
[----:B------:R-:W-:-:S04]  /*03d0*/  HFMA2 R5, -RZ, RZ, 0.1171875, 0 ;  /* 0x2f800000ff057431 */ /* 0x000fc800000001ff */
[----:B------:R-:W-:Y:S01]  /*03e0*/  IMAD.IADD R0, R25, 0x1, R4 ;  /* 0x0000000119007824 */ /* 0x000fe200078e0204 */
[----:B------:R-:W-:Y:S04]  /*03f0*/  STG.E.64 desc[UR8][R2.64+0x10], R24 ;  /* 0x0000101802007986 */ /* 0x000fe8000c101b08 */
[----:B------:R-:W-:Y:S01]  /*0400*/  I2FP.F32.U32 R0, R0 ;  /* 0x0000000000007245 */ /* 0x000fe20000201000 */
[----:B------:R-:W-:-:S04]  /*0410*/  FFMA R6, R6, R5, 1.1641532182693481445e-10 ;  /* 0x2f00000006067423 */ /* 0x000fc80000000005 */
[----:B------:R-:W-:Y:S01]  /*0420*/  FFMA R14, R0, R5, 1.1641532182693481445e-10 ;  /* 0x2f000000000e7423 */ /* 0x000fe20000000005 */
[----:B------:R1:W2:Y:S01]  /*0430*/  F2F.F64.F32 R22, R6 ;  /* 0x0000000600167310 */ /* 0x0002a20000201800 */
[----:B------:R-:W-:-:S07]  /*0440*/  IMAD.MOV.U32 R5, RZ, RZ, R7 ;  /* 0x000000ffff057224 */ /* 0x000fce00078e0007 */
[----:B------:R3:W4:Y:S01]  /*0450*/  F2F.F64.F32 R10, R14 ;  /* 0x0000000e000a7310 */ /* 0x0007220000201800 */
[----:B-1----:R-:W-:-:S05]  /*0460*/  MOV R6, R4 ;  /* 0x0000000400067202 */ /* 0x002fca0000000f00 */
[----:B------:R1:W-:Y:S01]  /*0470*/  STG.E.64 desc[UR8][R2.64], R6 ;  /* 0x0000000602007986 */ /* 0x0003e2000c101b08 */
[----:B--2---:R-:W-:Y:S01]  /*0480*/  DMUL R22, R22, UR6 ;  /* 0x0000000616167c28 */ /* 0x004fe20008000000 */
[----:B---3--:R-:W-:-:S05]  /*0490*/  IMAD.MOV.U32 R14, RZ, RZ, 0x0 ;  /* 0x00000000ff0e7424 */ /* 0x008fca00078e00ff */
[----:B------:R-:W-:Y:S01]  /*04a0*/  F2F.F32.F64 R29, R22 ;  /* 0x00000016001d7310 */ /* 0x000fe20000301000 */
[----:B----4-:R-:W-:Y:S01]  /*04b0*/  DFMA R18, R10, R18, -1 ;  /* 0xbff000000a12742b */ /* 0x010fe20000000012 */
[----:B-1----:R-:W-:-:S06]  /*04c0*/  IMAD.MOV.U32 R6, RZ, RZ, R8 ;  /* 0x000000ffff067224 */ /* 0x002fcc00078e0008 */
[----:B------:R-:W1:Y:S01]  /*04d0*/  F2F.F32.F64 R0, R18 ;  /* 0x0000001200007310 */ /* 0x000e620000301000 */
[----:B------:R-:W-:Y:S01]  /*04e0*/  IMAD.MOV.U32 R7, RZ, RZ, R9 ;  /* 0x000000ffff077224 */ /* 0x000fe200078e0009 */
[----:B------:R-:W-:Y:S01]  /*04f0*/  MOV R8, R24 ;  /* 0x0000001800087202 */ /* 0x000fe20000000f00 */
[----:B------:R-:W-:Y:S02]  /*0500*/  IMAD.MOV.U32 R9, RZ, RZ, R25 ;  /* 0x000000ffff097224 */ /* 0x000fe400078e0019 */
[----:B-1----:R-:W-:-:S04]  /*0510*/  FMUL R20, R0, R0 ;  /* 0x0000000000147220 */ /* 0x002fc80000400000 */
[----:B------:R-:W1:Y:S02]  /*0520*/  F2F.F64.F32 R10, R20 ;  /* 0x00000014000a7310 */ /* 0x000e640000201800 */
[----:B-1----:R-:W-:-:S06]  /*0530*/  DADD R10, -R10, 1 ;  /* 0x3ff000000a0a7429 */ /* 0x002fcc0000000100 */
[----:B------:R-:W1:Y:S04]  /*0540*/  MUFU.RSQ64H R13, R11 ;  /* 0x0000000b000d7308 */ /* 0x000e680000001c00 */
[----:B------:R-:W-:-:S04]  /*0550*/  IADD3 R12, PT, PT, R11, -0x3500000, RZ ;  /* 0xfcb000000b0c7810 */ /* 0x000fc80007ffe0ff */
[----:B------:R-:W-:Y:S02]  /*0560*/  ISETP.GE.U32.AND P0, PT, R12, 0x7ca00000, PT ;  /* 0x7ca000000c00780c */ /* 0x000fe40003f06070 */
[----:B-1----:R-:W-:-:S08]  /*0570*/  DMUL R16, R12, R12 ;  /* 0x0000000c0c107228 */ /* 0x002fd00000000000 */
[----:B------:R-:W-:-:S08]  /*0580*/  DFMA R16, R10, -R16, 1 ;  /* 0x3ff000000a10742b */ /* 0x000fd00000000810 */
[----:B------:R-:W-:Y:S02]  /*0590*/  DFMA R14, R16, R14, 0.5 ;  /* 0x3fe00000100e742b */ /* 0x000fe4000000000e */
[----:B------:R-:W-:-:S08]  /*05a0*/  DMUL R16, R12, R16 ;  /* 0x000000100c107228 */ /* 0x000fd00000000000 */
[----:B------:R-:W-:-:S08]  /*05b0*/  DFMA R14, R14, R16, R12 ;  /* 0x000000100e0e722b */ /* 0x000fd0000000000c */
[----:B------:R-:W-:Y:S02]  /*05c0*/  DMUL R16, R10, R14 ;  /* 0x0000000e0a107228 */ /* 0x000fe40000000000 */
[----:B------:R-:W-:Y:S01]  /*05d0*/  VIADD R21, R15, 0xfff00000 ;  /* 0xfff000000f157836 */ /* 0x000fe20000000000 */
[----:B------:R-:W-:-:S05]  /*05e0*/  MOV R20, R14 ;  /* 0x0000000e00147202 */ /* 0x000fca0000000f00 */
[----:B------:R-:W-:-:S08]  /*05f0*/  DFMA R18, R16, -R16, R10 ;  /* 0x800000101012722b */ /* 0x000fd0000000000a */
[----:B------:R-:W-:Y:S01]  /*0600*/  DFMA R22, R18, R20, R16 ;  /* 0x000000141216722b */ /* 0x000fe20000000010 */
[----:B------:R-:W-:Y:S10]  /*0610*/  @!P0 BRA `(.L_x_3) ;  /* 0x0000000000108947 */ /* 0x000ff40003800000 */
[----:B------:R-:W-:-:S07]  /*0620*/  MOV R22, 0x640 ;  /* 0x0000064000167802 */ /* 0x000fce0000000f00 */
[----:B0-----:R-:W-:Y:S05]  /*0630*/  CALL.REL.NOINC `($__internal_0_$__cuda_sm20_dsqrt_rn_f64_mediumpath_v1) ;  /* 0x0000001400947944 */ /* 0x001fea0003c00000 */
[----:B------:R-:W-:Y:S01]  /*0640*/  IMAD.MOV.U32 R22, RZ, RZ, R12 ;  /* 0x000000ffff167224 */ /* 0x000fe200078e000c */
[----:B------:R-:W-:-:S07]  /*0650*/  MOV R23, R13 ;  /* 0x0000000d00177202 */ /* 0x000fce0000000f00 */
.L_x_3:
[----:B------:R-:W-:Y:S05]  /*0660*/  BSYNC.RECONVERGENT B1 ;  /* 0x0000000000017941 */ /* 0x000fea0003800200 */
.L_x_2:
[C---:B------:R-:W-:Y:S01]  /*0670*/  FMUL R14, R29.reuse, 0.63661974668502807617 ;  /* 0x3f22f9831d0e7820 */ /* 0x040fe20000400000 */
[----:B------:R-:W-:Y:S01]  /*0680*/  FSETP.GE.AND P0, PT, |R29|, 105615, PT ;  /* 0x47ce47801d00780b */ /* 0x000fe20003f06200 */
[----:B------:R1:W2:Y:S01]  /*0690*/  F2F.F32.F64 R22, R22 ;  /* 0x0000001600167310 */ /* 0x0002a20000301000 */
[----:B------:R-:W-:Y:S07]  /*06a0*/  BSSY.RECONVERGENT B1, `(.L_x_4) ;  /* 0x0000040000017945 */ /* 0x000fee0003800200 */
[----:B------:R-:W3:Y:S02]  /*06b0*/  F2I.NTZ R14, R14 ;  /* 0x0000000e000e7305 */ /* 0x000ee40000203100 */
[----:B---3--:R-:W-:Y:S01]  /*06c0*/  I2FP.F32.S32 R18, R14 ;  /* 0x0000000e00127245 */ /* 0x008fe20000201400 */
[----:B------:R-:W-:-:S04]  /*06d0*/  IMAD.MOV.U32 R19, RZ, RZ, R14 ;  /* 0x000000ffff137224 */ /* 0x000fc800078e000e */
[----:B------:R-:W-:-:S04]  /*06e0*/  FFMA R11, R18, -1.5707962512969970703, R29 ;  /* 0xbfc90fda120b7823 */ /* 0x000fc8000000001d */
[----:B------:R-:W-:-:S04]  /*06f0*/  FFMA R11, R18, -7.5497894158615963534e-08, R11 ;  /* 0xb3a22168120b7823 */ /* 0x000fc8000000000b */
[----:B------:R-:W-:-:S04]  /*0700*/  FFMA R18, R18, -5.3903029534742383927e-15, R11 ;  /* 0xa7c234c512127823 */ /* 0x000fc8000000000b */
[----:B------:R-:W-:Y:S01]  /*0710*/  IMAD.MOV.U32 R10, RZ, RZ, R18 ;  /* 0x000000ffff0a7224 */ /* 0x000fe200078e0012 */
[----:B-12---:R-:W-:Y:S06]  /*0720*/  @!P0 BRA `(.L_x_5) ;  /* 0x0000000000dc8947 */ /* 0x006fec0003800000 */
[----:B------:R-:W-:-:S13]  /*0730*/  FSETP.NEU.AND P0, PT, |R29|, +INF , PT ;  /* 0x7f8000001d00780b */ /* 0x000fda0003f0d200 */
[----:B------:R-:W-:Y:S01]  /*0740*/  @!P0 FMUL R10, RZ, R29 ;  /* 0x0000001dff0a8220 */ /* 0x000fe20000400000 */
[----:B------:R-:W-:Y:S01]  /*0750*/  @!P0 MOV R14, RZ ;  /* 0x000000ff000e8202 */ /* 0x000fe20000000f00 */
[----:B------:R-:W-:Y:S06]  /*0760*/  @!P0 BRA `(.L_x_5) ;  /* 0x0000000000cc8947 */ /* 0x000fec0003800000 */
[----:B------:R-:W-:Y:S01]  /*0770*/  IMAD.SHL.U32 R10, R29, 0x100, RZ ;  /* 0x000001001d0a7824 */ /* 0x000fe200078e00ff */
[----:B------:R-:W-:Y:S01]  /*0780*/  MOV R14, R1 ;  /* 0x00000001000e7202 */ /* 0x000fe20000000f00 */
[----:B------:R-:W-:Y:S01]  /*0790*/  IMAD.MOV.U32 R15, RZ, RZ, RZ ;  /* 0x000000ffff0f7224 */ /* 0x000fe200078e00ff */
[----:B------:R-:W1:Y:S02]  /*07a0*/  LDCU.64 UR10, c[0x4][0x40] ;  /* 0x01000800ff0a77ac */ /* 0x000e640008000a00 */
[----:B------:R-:W-:Y:S01]  /*07b0*/  LOP3.LUT R21, R10, 0x80000000, RZ, 0xfc, !PT ;  /* 0x800000000a157812 */ /* 0x000fe200078efcff */
[----:B------:R-:W-:Y:S01]  /*07c0*/  UMOV UR6, URZ ;  /* 0x000000ff00067c82 */ /* 0x000fe20008000000 */
[----:B------:R-:W-:-:S05]  /*07d0*/  UMOV UR5, URZ ;  /* 0x000000ff00057c82 */ /* 0x000fca0008000000 */
.L_x_6:
[----:B-1----:R-:W-:Y:S02]  /*07e0*/  IMAD.U32 R10, RZ, RZ, UR10 ;  /* 0x0000000aff0a7e24 */ /* 0x002fe4000f8e00ff */
[----:B------:R-:W-:-:S05]  /*07f0*/  IMAD.U32 R11, RZ, RZ, UR11 ;  /* 0x0000000bff0b7e24 */ /* 0x000fca000f8e00ff */
[----:B------:R-:W2:Y:S01]  /*0800*/  LDG.E.CONSTANT R10, desc[UR8][R10.64] ;  /* 0x000000080a0a7981 */ /* 0x000ea2000c1e9900 */
[----:B------:R-:W-:Y:S02]  /*0810*/  UIADD3 UR10, UP0, UPT, UR10, 0x4, URZ ;  /* 0x000000040a0a7890 */ /* 0x000fe4000ff1e0ff */
[----:B------:R-:W-:Y:S02]  /*0820*/  UIADD3 UR5, UPT, UPT, UR5, 0x1, URZ ;  /* 0x0000000105057890 */ /* 0x000fe4000fffe0ff */
[----:B------:R-:W-:Y:S02]  /*0830*/  UIADD3.X UR11, UPT, UPT, URZ, UR11, URZ, UP0, !UPT ;  /* 0x0000000bff0b7290 */ /* 0x000fe400087fe4ff */
[----:B------:R-:W-:Y:S01]  /*0840*/  UISETP.NE.AND UP0, UPT, UR5, 0x6, UPT ;  /* 0x000000060500788c */ /* 0x000fe2000bf05270 */
[----:B--2---:R-:W-:-:S03]  /*0850*/  IMAD.WIDE.U32 R12, R10, R21, RZ ;  /* 0x000000150a0c7225 */ /* 0x004fc600078e00ff */
[----:B------:R-:W-:-:S04]  /*0860*/  IADD3 R17, P0, PT, R12, R15, RZ ;  /* 0x0000000f0c117210 */ /* 0x000fc80007f1e0ff */
[----:B------:R-:W-:Y:S01]  /*0870*/  IADD3.X R15, PT, PT, R13, UR6, RZ, P0, !PT ;  /* 0x000000060d0f7c10 */ /* 0x000fe200087fe4ff */
[----:B------:R1:W-:Y:S02]  /*0880*/  STL [R14], R17 ;  /* 0x000000110e007387 */ /* 0x0003e40000100800 */
[----:B-1----:R-:W-:Y:S01]  /*0890*/  IADD3 R14, PT, PT, R14, 0x4, RZ ;  /* 0x000000040e0e7810 */ /* 0x002fe20007ffe0ff */
[----:B------:R-:W-:Y:S06]  /*08a0*/  BRA.U UP0, `(.L_x_6) ;  /* 0xfffffffd00cc7547 */ /* 0x000fec000b83ffff */
[----:B------:R-:W-:Y:S01]  /*08b0*/  SHF.R.U32.HI R12, RZ, 0x17, R29 ;  /* 0x00000017ff0c7819 */ /* 0x000fe2000001161d */
[----:B------:R1:W-:Y:S03]  /*08c0*/  STL [R1+0x18], R15 ;  /* 0x0000180f01007387 */ /* 0x0003e60000100800 */
[C---:B------:R-:W-:Y:S02]  /*08d0*/  LOP3.LUT R10, R12.reuse, 0xe0, RZ, 0xc0, !PT ;  /* 0x000000e00c0a7812 */ /* 0x040fe400078ec0ff */
[----:B------:R-:W-:-:S03]  /*08e0*/  LOP3.LUT P0, RZ, R12, 0x1f, RZ, 0xc0, !PT ;  /* 0x0000001f0cff7812 */ /* 0x000fc6000780c0ff */
[----:B------:R-:W-:-:S05]  /*08f0*/  VIADD R10, R10, 0xffffff80 ;  /* 0xffffff800a0a7836 */ /* 0x000fca0000000000 */
[----:B------:R-:W-:-:S05]  /*0900*/  SHF.R.U32.HI R10, RZ, 0x5, R10 ;  /* 0x00000005ff0a7819 */ /* 0x000fca000001160a */
[----:B------:R-:W-:-:S05]  /*0910*/  IMAD R13, R10, -0x4, R1 ;  /* 0xfffffffc0a0d7824 */ /* 0x000fca00078e0201 */
[----:B------:R-:W2:Y:S04]  /*0920*/  LDL R14, [R13+0x18] ;  /* 0x000018000d0e7983 */ /* 0x000ea80000100800 */
[----:B------:R-:W2:Y:S04]  /*0930*/  LDL R11, [R13+0x14] ;  /* 0x000014000d0b7983 */ /* 0x000ea80000100800 */
[----:B------:R-:W3:Y:S01]  /*0940*/  @P0 LDL R10, [R13+0x10] ;  /* 0x000010000d0a0983 */ /* 0x000ee20000100800 */
[----:B------:R-:W-:Y:S01]  /*0950*/  LOP3.LUT R12, R12, 0x1f, RZ, 0xc0, !PT ;  /* 0x0000001f0c0c7812 */ /* 0x000fe200078ec0ff */
[----:B------:R-:W-:Y:S01]  /*0960*/  UMOV UR6, 0x54442d19 ;  /* 0x54442d1900067882 */ /* 0x000fe20000000000 */
[----:B------:R-:W-:-:S02]  /*0970*/  UMOV UR7, 0x3bf921fb ;  /* 0x3bf921fb00077882 */ /* 0x000fc40000000000 */
[-C--:B--2---:R-:W-:Y:S02]  /*0980*/  @P0 SHF.L.W.U32.HI R14, R11, R12.reuse, R14 ;  /* 0x0000000c0b0e0219 */ /* 0x084fe40000010e0e */
[----:B---3--:R-:W-:Y:S02]  /*0990*/  @P0 SHF.L.W.U32.HI R11, R10, R12, R11 ;  /* 0x0000000c0a0b0219 */ /* 0x008fe40000010e0b */
[----:B------:R-:W-:Y:S02]  /*09a0*/  ISETP.GE.AND P0, PT, R29, RZ, PT ;  /* 0x000000ff1d00720c */ /* 0x000fe40003f06270 */
[C-C-:B------:R-:W-:Y:S01]  /*09b0*/  SHF.L.W.U32.HI R16, R11.reuse, 0x2, R14.reuse ;  /* 0x000000020b107819 */ /* 0x140fe20000010e0e */
[----:B------:R-:W-:Y:S01]  /*09c0*/  IMAD.SHL.U32 R11, R11, 0x4, RZ ;  /* 0x000000040b0b7824 */ /* 0x000fe200078e00ff */
[----:B-1----:R-:W-:Y:S02]  /*09d0*/  SHF.R.U32.HI R15, RZ, 0x1e, R14 ;  /* 0x0000001eff0f7819 */ /* 0x002fe4000001160e */
[----:B------:R-:W-:-:S02]  /*09e0*/  SHF.R.S32.HI R12, RZ, 0x1f, R16 ;  /* 0x0000001fff0c7819 */ /* 0x000fc40000011410 */
[----:B------:R-:W-:Y:S02]  /*09f0*/  LEA.HI R14, R16, R15, RZ, 0x1 ;  /* 0x0000000f100e7211 */ /* 0x000fe400078f08ff */
[C---:B------:R-:W-:Y:S02]  /*0a00*/  LOP3.LUT R10, R12.reuse, R11, RZ, 0x3c, !PT ;  /* 0x0000000b0c0a7212 */ /* 0x040fe400078e3cff */
[----:B------:R-:W-:Y:S02]  /*0a10*/  LOP3.LUT R11, R12, R16, RZ, 0x3c, !PT ;  /* 0x000000100c0b7212 */ /* 0x000fe400078e3cff */
[----:B------:R-:W-:Y:S02]  /*0a20*/  LOP3.LUT R17, R16, R29, RZ, 0x3c, !PT ;  /* 0x0000001d10117212 */ /* 0x000fe400078e3cff */
[----:B------:R-:W-:Y:S02]  /*0a30*/  IADD3 R15, PT, PT, -R14, RZ, RZ ;  /* 0x000000ff0e0f7210 */ /* 0x000fe40007ffe1ff */
[----:B------:R-:W1:Y:S01]  /*0a40*/  I2F.F64.S64 R10, R10 ;  /* 0x0000000a000a7312 */ /* 0x000e620000301c00 */
[----:B------:R-:W-:-:S02]  /*0a50*/  ISETP.GE.AND P1, PT, R17, RZ, PT ;  /* 0x000000ff1100720c */ /* 0x000fc40003f26270 */
[----:B------:R-:W-:Y:S01]  /*0a60*/  @!P0 IMAD.MOV.U32 R14, RZ, RZ, R15 ;  /* 0x000000ffff0e8224 */ /* 0x000fe200078e000f */
[----:B-1----:R-:W-:-:S10]  /*0a70*/  DMUL R12, R10, UR6 ;  /* 0x000000060a0c7c28 */ /* 0x002fd40008000000 */
[----:B------:R-:W1:Y:S02]  /*0a80*/  F2F.F32.F64 R12, R12 ;  /* 0x0000000c000c7310 */ /* 0x000e640000301000 */
[----:B-1----:R-:W-:-:S07]  /*0a90*/  FSEL R10, -R12, R12, !P1 ;  /* 0x0000000c0c0a7208 */ /* 0x002fce0004800100 */
.L_x_5:
[----:B------:R-:W-:Y:S05]  /*0aa0*/  BSYNC.RECONVERGENT B1 ;  /* 0x0000000000017941 */ /* 0x000fea0003800200 */
.L_x_4:
[----:B------:R-:W-:Y:S02]  /*0ab0*/  IMAD.MOV.U32 R13, RZ, RZ, 0x37cbac00 ;  /* 0x37cbac00ff0d7424 */ /* 0x000fe400078e00ff */
[----:B------:R-:W-:Y:S01]  /*0ac0*/  FMUL R11, R10, R10 ;  /* 0x0000000a0a0b7220 */ /* 0x000fe20000400000 */
[C---:B------:R-:W-:Y:S01]  /*0ad0*/  LOP3.LUT R15, R14.reuse, 0x1, RZ, 0xc0, !PT ;  /* 0x000000010e0f7812 */ /* 0x040fe200078ec0ff */
[----:B------:R-:W-:Y:S01]  /*0ae0*/  IMAD.MOV.U32 R17, RZ, RZ, 0x3e2aaaa8 ;  /* 0x3e2aaaa8ff117424 */ /* 0x000fe200078e00ff */
[----:B------:R-:W-:Y:S01]  /*0af0*/  MOV R16, 0x3c0885e4 ;  /* 0x3c0885e400107802 */ /* 0x000fe20000000f00 */
[----:B------:R-:W-:Y:S01]  /*0b00*/  FFMA R12, R11, R13, -0.0013887860113754868507 ;  /* 0xbab607ed0b0c7423 */ /* 0x000fe2000000000d */
[----:B------:R-:W-:Y:S01]  /*0b10*/  ISETP.NE.U32.AND P0, PT, R15, 0x1, PT ;  /* 0x000000010f00780c */ /* 0x000fe20003f05070 */
[----:B------:R-:W-:Y:S01]  /*0b20*/  VIADD R15, R14, 0x1 ;  /* 0x000000010e0f7836 */ /* 0x000fe20000000000 */
[----:B------:R-:W-:Y:S02]  /*0b30*/  BSSY.RECONVERGENT B1, `(.L_x_7) ;  /* 0x0000041000017945 */ /* 0x000fe40003800200 */
[----:B------:R-:W-:-:S02]  /*0b40*/  FSEL R12, R12, -0.00019574658654164522886, P0 ;  /* 0xb94d41530c0c7808 */ /* 0x000fc40000000000 */
[----:B------:R-:W-:Y:S02]  /*0b50*/  FSEL R14, R16, 0.041666727513074874878, !P0 ;  /* 0x3d2aaabb100e7808 */ /* 0x000fe40004000000 */
[----:B------:R-:W-:Y:S02]  /*0b60*/  LOP3.LUT P1, RZ, R15, 0x2, RZ, 0xc0, !PT ;  /* 0x000000020fff7812 */ /* 0x000fe4000782c0ff */
[----:B------:R-:W-:Y:S01]  /*0b70*/  FSEL R10, R10, 1, !P0 ;  /* 0x3f8000000a0a7808 */ /* 0x000fe20004000000 */
[----:B------:R-:W-:Y:S01]  /*0b80*/  FFMA R12, R11, R12, R14 ;  /* 0x0000000c0b0c7223 */ /* 0x000fe2000000000e */
[----:B------:R-:W-:Y:S02]  /*0b90*/  FSEL R21, -R17, -0.4999999701976776123, !P0 ;  /* 0xbeffffff11157808 */ /* 0x000fe40004000100 */
[----:B------:R-:W-:Y:S01]  /*0ba0*/  FSETP.GE.AND P0, PT, |R29|, 105615, PT ;  /* 0x47ce47801d00780b */ /* 0x000fe20003f06200 */
[C---:B------:R-:W-:Y:S02]  /*0bb0*/  FFMA R15, R11.reuse, R10, RZ ;  /* 0x0000000a0b0f7223 */ /* 0x040fe400000000ff */
[----:B------:R-:W-:-:S04]  /*0bc0*/  FFMA R12, R11, R12, R21 ;  /* 0x0000000c0b0c7223 */ /* 0x000fc80000000015 */
[----:B------:R-:W-:-:S04]  /*0bd0*/  FFMA R15, R15, R12, R10 ;  /* 0x0000000c0f0f7223 */ /* 0x000fc8000000000a */
[----:B------:R-:W-:-:S04]  /*0be0*/  @P1 FADD R15, RZ, -R15 ;  /* 0x8000000fff0f1221 */ /* 0x000fc80000000000 */
[----:B------:R-:W-:Y:S01]  /*0bf0*/  FMUL R12, R22, R15 ;  /* 0x0000000f160c7220 */ /* 0x000fe20000400000 */
[----:B------:R-:W-:Y:S06]  /*0c00*/  @!P0 BRA `(.L_x_8) ;  /* 0x0000000000cc8947 */ /* 0x000fec0003800000 */
[----:B------:R-:W-:-:S13]  /*0c10*/  FSETP.NEU.AND P0, PT, |R29|, +INF , PT ;  /* 0x7f8000001d00780b */ /* 0x000fda0003f0d200 */
[----:B------:R-:W-:Y:S01]  /*0c20*/  @!P0 FMUL R18, RZ, R29 ;  /* 0x0000001dff128220 */ /* 0x000fe20000400000 */
[----:B------:R-:W-:Y:S01]  /*0c30*/  @!P0 MOV R19, RZ ;  /* 0x000000ff00138202 */ /* 0x000fe20000000f00 */
[----:B------:R-:W-:Y:S06]  /*0c40*/  @!P0 BRA `(.L_x_8) ;  /* 0x0000000000bc8947 */ /* 0x000fec0003800000 */
[----:B------:R-:W-:Y:S02]  /*0c50*/  IMAD.SHL.U32 R18, R29, 0x100, RZ ;  /* 0x000001001d127824 */ /* 0x000fe400078e00ff */
[----:B------:R-:W-:Y:S02]  /*0c60*/  HFMA2 R20, -RZ, RZ, 0, 0 ;  /* 0x00000000ff147431 */ /* 0x000fe400000001ff */
[----:B------:R-:W-:Y:S01]  /*0c70*/  IMAD.MOV.U32 R19, RZ, RZ, RZ ;  /* 0x000000ffff137224 */ /* 0x000fe200078e00ff */
[----:B------:R-:W-:Y:S01]  /*0c80*/  UMOV UR5, URZ ;  /* 0x000000ff00057c82 */ /* 0x000fe20008000000 */
[----:B------:R-:W-:-:S07]  /*0c90*/  LOP3.LUT R18, R18, 0x80000000, RZ, 0xfc, !PT ;  /* 0x8000000012127812 */ /* 0x000fce00078efcff */
.L_x_9:
[----:B-1----:R-:W1:Y:S02]  /*0ca0*/  LDC.64 R10, c[0x4][0x40] ;  /* 0x01001000ff0a7b82 */ /* 0x002e640000000a00 */
[----:B-1----:R-:W-:-:S05]  /*0cb0*/  IMAD.WIDE.U32 R14, R20, 0x4, R10 ;  /* 0x00000004140e7825 */ /* 0x002fca00078e000a */
[----:B------:R-:W2:Y:S01]  /*0cc0*/  LDG.E.CONSTANT R11, desc[UR8][R14.64] ;  /* 0x000000080e0b7981 */ /* 0x000ea2000c1e9900 */
[C---:B------:R-:W-:Y:S02]  /*0cd0*/  IMAD R21, R20.reuse, 0x4, R1 ;  /* 0x0000000414157824 */ /* 0x040fe400078e0201 */
[----:B------:R-:W-:-:S05]  /*0ce0*/  VIADD R20, R20, 0x1 ;  /* 0x0000000114147836 */ /* 0x000fca0000000000 */
[----:B------:R-:W-:Y:S01]  /*0cf0*/  ISETP.NE.AND P0, PT, R20, 0x6, PT ;  /* 0x000000061400780c */ /* 0x000fe20003f05270 */
[----:B--2---:R-:W-:-:S03]  /*0d00*/  IMAD.WIDE.U32 R10, R11, R18, RZ ;  /* 0x000000120b0a7225 */ /* 0x004fc600078e00ff */
[----:B------:R-:W-:-:S04]  /*0d10*/  IADD3 R10, P1, PT, R10, R19, RZ ;  /* 0x000000130a0a7210 */ /* 0x000fc80007f3e0ff */
[----:B------:R-:W-:Y:S01]  /*0d20*/  IADD3.X R19, PT, PT, R11, UR5, RZ, P1, !PT ;  /* 0x000000050b137c10 */ /* 0x000fe20008ffe4ff */
[----:B------:R1:W-:Y:S04]  /*0d30*/  STL [R21], R10 ;  /* 0x0000000a15007387 */ /* 0x0003e80000100800 */
[----:B------:R-:W-:Y:S05]  /*0d40*/  @P0 BRA `(.L_x_9) ;  /* 0xfffffffc00d40947 */ /* 0x000fea000383ffff */
[----:B------:R-:W-:Y:S01]  /*0d50*/  SHF.R.U32.HI R14, RZ, 0x17, R29 ;  /* 0x00000017ff0e7819 */ /* 0x000fe2000001161d */
[----:B------:R2:W-:Y:S03]  /*0d60*/  STL [R1+0x18], R19 ;  /* 0x0000181301007387 */ /* 0x0005e60000100800 */
[C---:B-1----:R-:W-:Y:S02]  /*0d70*/  LOP3.LUT R10, R14.reuse, 0xe0, RZ, 0xc0, !PT ;  /* 0x000000e00e0a7812 */ /* 0x042fe400078ec0ff */
[----:B------:R-:W-:Y:S02]  /*0d80*/  LOP3.LUT P0, RZ, R14, 0x1f, RZ, 0xc0, !PT ;  /* 0x0000001f0eff7812 */ /* 0x000fe4000780c0ff */
[----:B------:R-:W-:-:S04]  /*0d90*/  IADD3 R10, PT, PT, R10, -0x80, RZ ;  /* 0xffffff800a0a7810 */ /* 0x000fc80007ffe0ff */
[----:B------:R-:W-:-:S05]  /*0da0*/  SHF.R.U32.HI R10, RZ, 0x5, R10 ;  /* 0x00000005ff0a7819 */ /* 0x000fca000001160a */
[----:B------:R-:W-:-:S05]  /*0db0*/  IMAD R15, R10, -0x4, R1 ;  /* 0xfffffffc0a0f7824 */ /* 0x000fca00078e0201 */
[----:B------:R-:W3:Y:S04]  /*0dc0*/  LDL R18, [R15+0x18] ;  /* 0x000018000f127983 */ /* 0x000ee80000100800 */
[----:B------:R-:W3:Y:S04]  /*0dd0*/  LDL R11, [R15+0x14] ;  /* 0x000014000f0b7983 */ /* 0x000ee80000100800 */
[----:B------:R-:W4:Y:S01]  /*0de0*/  @P0 LDL R10, [R15+0x10] ;  /* 0x000010000f0a0983 */ /* 0x000f220000100800 */
[----:B------:R-:W-:Y:S01]  /*0df0*/  LOP3.LUT R14, R14, 0x1f, RZ, 0xc0, !PT ;  /* 0x0000001f0e0e7812 */ /* 0x000fe200078ec0ff */
[----:B------:R-:W-:Y:S01]  /*0e00*/  UMOV UR6, 0x54442d19 ;  /* 0x54442d1900067882 */ /* 0x000fe20000000000 */
[----:B------:R-:W-:Y:S01]  /*0e10*/  UMOV UR7, 0x3bf921fb ;  /* 0x3bf921fb00077882 */ /* 0x000fe20000000000 */
[----:B------:R-:W-:-:S02]  /*0e20*/  ISETP.GE.AND P1, PT, R29, RZ, PT ;  /* 0x000000ff1d00720c */ /* 0x000fc40003f26270 */
[-C--:B---3--:R-:W-:Y:S02]  /*0e30*/  @P0 SHF.L.W.U32.HI R18, R11, R14.reuse, R18 ;  /* 0x0000000e0b120219 */ /* 0x088fe40000010e12 */
[----:B----4-:R-:W-:Y:S02]  /*0e40*/  @P0 SHF.L.W.U32.HI R11, R10, R14, R11 ;  /* 0x0000000e0a0b0219 */ /* 0x010fe40000010e0b */
[--C-:B--2---:R-:W-:Y:S02]  /*0e50*/  SHF.R.U32.HI R19, RZ, 0x1e, R18.reuse ;  /* 0x0000001eff137819 */ /* 0x104fe40000011612 */
[C---:B------:R-:W-:Y:S01]  /*0e60*/  SHF.L.W.U32.HI R20, R11.reuse, 0x2, R18 ;  /* 0x000000020b147819 */ /* 0x040fe20000010e12 */
[----:B------:R-:W-:-:S03]  /*0e70*/  IMAD.SHL.U32 R11, R11, 0x4, RZ ;  /* 0x000000040b0b7824 */ /* 0x000fc600078e00ff */
[----:B------:R-:W-:Y:S02]  /*0e80*/  SHF.R.S32.HI R14, RZ, 0x1f, R20 ;  /* 0x0000001fff0e7819 */ /* 0x000fe40000011414 */
[----:B------:R-:W-:Y:S02]  /*0e90*/  LEA.HI R19, R20, R19, RZ, 0x1 ;  /* 0x0000001314137211 */ /* 0x000fe400078f08ff */
[C---:B------:R-:W-:Y:S02]  /*0ea0*/  LOP3.LUT R10, R14.reuse, R11, RZ, 0x3c, !PT ;  /* 0x0000000b0e0a7212 */ /* 0x040fe400078e3cff */
[----:B------:R-:W-:Y:S01]  /*0eb0*/  LOP3.LUT R11, R14, R20, RZ, 0x3c, !PT ;  /* 0x000000140e0b7212 */ /* 0x000fe200078e3cff */
[----:B------:R-:W-:Y:S01]  /*0ec0*/  IMAD.MOV R18, RZ, RZ, -R19 ;  /* 0x000000ffff127224 */ /* 0x000fe200078e0a13 */
[----:B------:R-:W-:-:S04]  /*0ed0*/  LOP3.LUT R29, R20, R29, RZ, 0x3c, !PT ;  /* 0x0000001d141d7212 */ /* 0x000fc800078e3cff */
[----:B------:R-:W1:Y:S01]  /*0ee0*/  I2F.F64.S64 R10, R10 ;  /* 0x0000000a000a7312 */ /* 0x000e620000301c00 */
[----:B------:R-:W-:Y:S02]  /*0ef0*/  ISETP.GE.AND P0, PT, R29, RZ, PT ;  /* 0x000000ff1d00720c */ /* 0x000fe40003f06270 */
[----:B------:R-:W-:Y:S01]  /*0f00*/  @!P1 MOV R19, R18 ;  /* 0x0000001200139202 */ /* 0x000fe20000000f00 */
[----:B-1----:R-:W-:-:S10]  /*0f10*/  DMUL R14, R10, UR6 ;  /* 0x000000060a0e7c28 */ /* 0x002fd40008000000 */
[----:B------:R-:W1:Y:S02]  /*0f20*/  F2F.F32.F64 R14, R14 ;  /* 0x0000000e000e7310 */ /* 0x000e640000301000 */
[----:B-1----:R-:W-:-:S07]  /*0f30*/  FSEL R18, -R14, R14, !P0 ;  /* 0x0000000e0e127208 */ /* 0x002fce0004000100 */
.L_x_8:
[----:B------:R-:W-:Y:S05]  /*0f40*/  BSYNC.RECONVERGENT B1 ;  /* 0x0000000000017941 */ /* 0x000fea0003800200 */
.L_x_7:
[----:B------:R-:W-:Y:S01]  /*0f50*/  FMUL R10, R18, R18 ;  /* 0x00000012120a7220 */ /* 0x000fe20000400000 */
[C---:B------:R-:W-:Y:S01]  /*0f60*/  LOP3.LUT R11, R19.reuse, 0x1, RZ, 0xc0, !PT ;  /* 0x00000001130b7812 */ /* 0x040fe200078ec0ff */
[----:B------:R-:W1:Y:S01]  /*0f70*/  LDCU UR5, c[0x0][0x394] ;  /* 0x00007280ff0577ac */ /* 0x000e620008000800 */
[----:B------:R-:W-:Y:S01]  /*0f80*/  LOP3.LUT P1, RZ, R19, 0x2, RZ, 0xc0, !PT ;  /* 0x0000000213ff7812 */ /* 0x000fe2000782c0ff */
[----:B------:R-:W-:Y:S01]  /*0f90*/  FFMA R13, R10, R13, -0.0013887860113754868507 ;  /* 0xbab607ed0a0d7423 */ /* 0x000fe2000000000d */
[----:B------:R-:W-:Y:S01]  /*0fa0*/  ISETP.NE.U32.AND P0, PT, R11, 0x1, PT ;  /* 0x000000010b00780c */ /* 0x000fe20003f05070 */
[----:B------:R-:W-:Y:S03]  /*0fb0*/  BSSY.RECONVERGENT B1, `(.L_x_10) ;  /* 0x0000019000017945 */ /* 0x000fe60003800200 */
[----:B------:R-:W-:Y:S02]  /*0fc0*/  FSEL R11, R16, 0.041666727513074874878, P0 ;  /* 0x3d2aaabb100b7808 */ /* 0x000fe40000000000 */
[----:B------:R-:W-:-:S02]  /*0fd0*/  FSEL R13, R13, -0.00019574658654164522886, !P0 ;  /* 0xb94d41530d0d7808 */ /* 0x000fc40004000000 */
[----:B------:R-:W-:Y:S02]  /*0fe0*/  FSEL R18, R18, 1, P0 ;  /* 0x3f80000012127808 */ /* 0x000fe40000000000 */
[----:B------:R-:W-:Y:S01]  /*0ff0*/  FSEL R14, -R17, -0.4999999701976776123, P0 ;  /* 0xbeffffff110e7808 */ /* 0x000fe20000000100 */
[C---:B------:R-:W-:Y:S02]  /*1000*/  FFMA R13, R10.reuse, R13, R11 ;  /* 0x0000000d0a0d7223 */ /* 0x040fe4000000000b */
[C---:B------:R-:W-:Y:S02]  /*1010*/  FFMA R11, R10.reuse, R18, RZ ;  /* 0x000000120a0b7223 */ /* 0x040fe400000000ff */
[----:B------:R-:W-:Y:S01]  /*1020*/  FFMA R13, R10, R13, R14 ;  /* 0x0000000d0a0d7223 */ /* 0x000fe2000000000e */
[----:B-1----:R-:W-:-:S03]  /*1030*/  IMAD.U32 R16, RZ, RZ, UR5 ;  /* 0x00000005ff107e24 */ /* 0x002fc6000f8e00ff */
[----:B------:R-:W-:-:S04]  /*1040*/  FFMA R13, R11, R13, R18 ;  /* 0x0000000d0b0d7223 */ /* 0x000fc80000000012 */
[----:B------:R-:W-:-:S04]  /*1050*/  @P1 FADD R13, RZ, -R13 ;  /* 0x8000000dff0d1221 */ /* 0x000fc80000000000 */
[----:B------:R-:W-:-:S04]  /*1060*/  FMUL R13, R22, R13 ;  /* 0x0000000d160d7220 */ /* 0x000fc80000400000 */
[----:B------:R-:W1:Y:S08]  /*1070*/  MUFU.RCP R10, R13 ;  /* 0x0000000d000a7308 */ /* 0x000e700000001000 */
[----:B------:R-:W2:Y:S01]  /*1080*/  FCHK P0, R16, R13 ;  /* 0x0000000d10007302 */ /* 0x000ea20000000000 */
[----:B-1----:R-:W-:-:S04]  /*1090*/  FFMA R11, -R13, R10, 1 ;  /* 0x3f8000000d0b7423 */ /* 0x002fc8000000010a */
[----:B------:R-:W-:-:S04]  /*10a0*/  FFMA R10, R10, R11, R10 ;  /* 0x0000000b0a0a7223 */ /* 0x000fc8000000000a */
[----:B------:R-:W-:-:S04]  /*10b0*/  FFMA R11, R10, UR5, RZ ;  /* 0x000000050a0b7c23 */ /* 0x000fc800080000ff */
[----:B------:R-:W-:-:S04]  /*10c0*/  FFMA R14, -R13, R11, UR5 ;  /* 0x000000050d0e7e23 */ /* 0x000fc8000800010b */
[----:B------:R-:W-:Y:S01]  /*10d0*/  FFMA R11, R10, R14, R11 ;  /* 0x0000000e0a0b7223 */ /* 0x000fe2000000000b */
[----:B--2---:R-:W-:Y:S06]  /*10e0*/  @!P0 BRA `(.L_x_11) ;  /* 0x0000000000148947 */ /* 0x004fec0003800000 */
[----:B------:R-:W1:Y:S01]  /*10f0*/  LDCU UR5, c[0x0][0x394] ;  /* 0x00007280ff0577ac */ /* 0x000e620008000800 */
[----:B------:R-:W-:Y:S01]  /*1100*/  IMAD.MOV.U32 R11, RZ, RZ, R13 ;  /* 0x000000ffff0b7224 */ /* 0x000fe200078e000d */
[----:B------:R-:W-:Y:S02]  /*1110*/  MOV R17, 0x1140 ;  /* 0x0000114000117802 */ /* 0x000fe40000000f00 */
[----:B-1----:R-:W-:-:S07]  /*1120*/  MOV R14, UR5 ;  /* 0x00000005000e7c02 */ /* 0x002fce0008000f00 */
[----:B0-----:R-:W-:Y:S05]  /*1130*/  CALL.REL.NOINC `($__internal_3_$__cuda_sm3x_div_rn_noftz_f32_slowpath) ;  /* 0x0000001000a47944 */ /* 0x001fea0003c00000 */
.L_x_11:
[----:B------:R-:W-:Y:S05]  /*1140*/  BSYNC.RECONVERGENT B1 ;  /* 0x0000000000017941 */ /* 0x000fea0003800200 */
.L_x_10:
[----:B------:R-:W1:Y:S01]  /*1150*/  LDCU UR5, c[0x0][0x398] ;  /* 0x00007300ff0577ac */ /* 0x000e620008000800 */
[-C--:B------:R-:W-:Y:S01]  /*1160*/  FMUL R14, R12, R11.reuse ;  /* 0x0000000b0c0e7220 */ /* 0x080fe20000400000 */
[----:B------:R-:W-:Y:S01]  /*1170*/  FMUL R10, R0, R11 ;  /* 0x0000000b000a7220 */ /* 0x000fe20000400000 */
[----:B------:R-:W-:Y:S04]  /*1180*/  BSSY.RECONVERGENT B1, `(.L_x_12) ;  /* 0x0000011000017945 */ /* 0x000fe80003800200 */
[----:B------:R-:W-:-:S04]  /*1190*/  FMNMX R11, |R14|, |R10|, !PT ;  /* 0x4000000a0e0b7209 */ /* 0x000fc80007800200 */
[----:B-1----:R-:W-:Y:S01]  /*11a0*/  FSETP.GE.AND P0, PT, R11, UR5, PT ;  /* 0x000000050b007c0b */ /* 0x002fe2000bf06000 */
[----:B------:R-:W-:-:S12]  /*11b0*/  IMAD.MOV.U32 R11, RZ, RZ, -0x40800000 ;  /* 0xbf800000ff0b7424 */ /* 0x000fd800078e00ff */
[----:B------:R-:W-:Y:S05]  /*11c0*/  @P0 BRA `(.L_x_13) ;  /* 0x0000000000300947 */ /* 0x000fea0003800000 */
[----:B------:R-:W1:Y:S08]  /*11d0*/  LDC.64 R16, c[0x0][0x3a0] ;  /* 0x0000e800ff107b82 */ /* 0x000e700000000a00 */
[----:B------:R-:W2:Y:S01]  /*11e0*/  LDC R15, c[0x0][0x39c] ;  /* 0x0000e700ff0f7b82 */ /* 0x000ea20000000800 */
[-C--:B-1----:R-:W-:Y:S01]  /*11f0*/  FMUL R11, R13, R16.reuse ;  /* 0x000000100d0b7220 */ /* 0x082fe20000400000 */
[----:B------:R-:W-:-:S03]  /*1200*/  FMUL R16, R16, R16 ;  /* 0x0000001010107220 */ /* 0x000fc60000400000 */
[-C--:B--2---:R-:W-:Y:S01]  /*1210*/  FFMA R11, R12, R15.reuse, R11 ;  /* 0x0000000f0c0b7223 */ /* 0x084fe2000000000b */
[----:B------:R-:W-:-:S03]  /*1220*/  FFMA R16, R15, R15, R16 ;  /* 0x0000000f0f107223 */ /* 0x000fc60000000010 */
[-C--:B------:R-:W-:Y:S01]  /*1230*/  FFMA R11, R0, R17.reuse, R11 ;  /* 0x00000011000b7223 */ /* 0x080fe2000000000b */
[----:B------:R-:W-:-:S03]  /*1240*/  FFMA R16, R17, R17, R16 ;  /* 0x0000001111107223 */ /* 0x000fc60000000010 */
[----:B------:R-:W-:-:S04]  /*1250*/  FFMA R11, R11, R11, R26 ;  /* 0x0000000b0b0b7223 */ /* 0x000fc8000000001a */
[----:B------:R-:W-:-:S05]  /*1260*/  FADD R11, R11, -R16 ;  /* 0x800000100b0b7221 */ /* 0x000fca0000000000 */
[----:B------:R-:W-:-:S04]  /*1270*/  FSETP.GTU.AND P0, PT, R11, RZ, PT ;  /* 0x000000ff0b00720b */ /* 0x000fc80003f0c000 */
[----:B------:R-:W-:-:S09]  /*1280*/  FSEL R11, R11, -1, P0 ;  /* 0xbf8000000b0b7808 */ /* 0x000fd20000000000 */
.L_x_13:
[----:B------:R-:W-:Y:S05]  /*1290*/  BSYNC.RECONVERGENT B1 ;  /* 0x0000000000017941 */ /* 0x000fea0003800200 */
.L_x_12:
[----:B------:R-:W-:-:S13]  /*12a0*/  FSETP.GEU.AND P0, PT, R11, RZ, PT ;  /* 0x000000ff0b00720b */ /* 0x000fda0003f0e000 */
[----:B------:R-:W-:Y:S05]  /*12b0*/  @!P0 BRA `(.L_x_14) ;  /* 0xffffffec00ec8947 */ /* 0x000fea000383ffff */
[----:B------:R-:W-:Y:S05]  /*12c0*/  BSYNC.RECONVERGENT B0 ;  /* 0x0000000000007941 */ /* 0x000fea0003800200 */
.L_x_1:
[----:B------:R-:W1:Y:S01]  /*12d0*/  LDCU UR5, c[0x0][0x39c] ;  /* 0x00007380ff0577ac */ /* 0x000e620008000800 */
[----:B------:R-:W-:Y:S01]  /*12e0*/  VIADD R5, R11, 0xf3000000 ;  /* 0xf30000000b057836 */ /* 0x000fe20000000000 */
[----:B------:R2:W3:Y:S01]  /*12f0*/  MUFU.RSQ R8, R11 ;  /* 0x0000000b00087308 */ /* 0x0004e20000001400 */
[----:B------:R-:W-:Y:S01]  /*1300*/  BSSY.RECONVERGENT B0, `(.L_x_15) ;  /* 0x0000010000007945 */ /* 0x000fe20003800200 */
[----:B------:R-:W4:Y:S02]  /*1310*/  LDCU.64 UR6, c[0x0][0x3a0] ;  /* 0x00007400ff0677ac */ /* 0x000f240008000a00 */
[----:B------:R-:W-:Y:S01]  /*1320*/  ISETP.GT.U32.AND P0, PT, R5, 0x727fffff, PT ;  /* 0x727fffff0500780c */ /* 0x000fe20003f04070 */
[----:B-1----:R-:W-:-:S04]  /*1330*/  FMUL R4, R12, UR5 ;  /* 0x000000050c047c20 */ /* 0x002fc80008400000 */
[----:B----4-:R-:W-:-:S04]  /*1340*/  FFMA R5, R13, UR6, R4 ;  /* 0x000000060d057c23 */ /* 0x010fc80008000004 */
[----:B------:R-:W-:-:S04]  /*1350*/  FFMA R6, R0, UR7, R5 ;  /* 0x0000000700067c23 */ /* 0x000fc80008000005 */
[----:B--23--:R-:W-:Y:S05]  /*1360*/  @!P0 BRA `(.L_x_16) ;  /* 0x0000000000148947 */ /* 0x00cfea0003800000 */
[----:B------:R-:W-:Y:S02]  /*1370*/  MOV R4, R11 ;  /* 0x0000000b00047202 */ /* 0x000fe40000000f00 */
[----:B------:R-:W-:-:S07]  /*1380*/  MOV R15, 0x13a0 ;  /* 0x000013a0000f7802 */ /* 0x000fce0000000f00 */
[----:B0-----:R-:W-:Y:S05]  /*1390*/  CALL.REL.NOINC `($__internal_2_$__cuda_sm20_sqrt_rn_f32_slowpath) ;  /* 0x0000000c00b47944 */ /* 0x001fea0003c00000 */
[----:B------:R-:W-:Y:S01]  /*13a0*/  IMAD.MOV.U32 R5, RZ, RZ, R17 ;  /* 0x000000ffff057224 */ /* 0x000fe200078e0011 */
[----:B------:R-:W-:Y:S06]  /*13b0*/  BRA `(.L_x_17) ;  /* 0x0000000000107947 */ /* 0x000fec0003800000 */
.L_x_16:
[C---:B------:R-:W-:Y:S01]  /*13c0*/  FMUL.FTZ R4, R8.reuse, R11 ;  /* 0x0000000b08047220 */ /* 0x040fe20000410000 */
[----:B------:R-:W-:-:S03]  /*13d0*/  FMUL.FTZ R7, R8, 0.5 ;  /* 0x3f00000008077820 */ /* 0x000fc60000410000 */
[----:B------:R-:W-:-:S04]  /*13e0*/  FFMA R5, -R4, R4, R11 ;  /* 0x0000000404057223 */ /* 0x000fc8000000010b */
[----:B------:R-:W-:-:S07]  /*13f0*/  FFMA R5, R5, R7, R4 ;  /* 0x0000000705057223 */ /* 0x000fce0000000004 */
.L_x_17:
[----:B------:R-:W-:Y:S05]  /*1400*/  BSYNC.RECONVERGENT B0 ;  /* 0x0000000000007941 */ /* 0x000fea0003800200 */
.L_x_15:
[----:B------:R-:W1:Y:S01]  /*1410*/  LDCU.64 UR6, c[0x0][0x3a0] ;  /* 0x00007400ff0677ac */ /* 0x000e620008000a00 */
[----:B------:R-:W-:Y:S01]  /*1420*/  FADD R5, R6, -R5 ;  /* 0x8000000506057221 */ /* 0x000fe20000000000 */
[----:B------:R-:W-:Y:S01]  /*1430*/  BSSY.RECONVERGENT B0, `(.L_x_18) ;  /* 0x0000018000007945 */ /* 0x000fe20003800200 */
[----:B------:R-:W2:Y:S02]  /*1440*/  LDCU UR5, c[0x0][0x39c] ;  /* 0x00007380ff0577ac */ /* 0x000ea40008000800 */
[-C--:B------:R-:W-:Y:S01]  /*1450*/  FMUL R6, R13, R5.reuse ;  /* 0x000000050d067220 */ /* 0x080fe20000400000 */
[-C--:B------:R-:W-:Y:S01]  /*1460*/  FMUL R9, R12, R5.reuse ;  /* 0x000000050c097220 */ /* 0x080fe20000400000 */
[----:B------:R-:W-:Y:S02]  /*1470*/  FMUL R12, R0, R5 ;  /* 0x00000005000c7220 */ /* 0x000fe40000400000 */
[----:B-1----:R-:W-:Y:S02]  /*1480*/  FADD R8, R6, -UR6 ;  /* 0x8000000606087e21 */ /* 0x002fe40008000000 */
[----:B------:R-:W-:Y:S01]  /*1490*/  FADD R7, R12, -UR7 ;  /* 0x800000070c077e21 */ /* 0x000fe20008000000 */
[----:B--2---:R-:W-:Y:S01]  /*14a0*/  FADD R11, R9, -UR5 ;  /* 0x80000005090b7e21 */ /* 0x004fe20008000000 */
[----:B------:R-:W-:-:S04]  /*14b0*/  FMUL R0, R8, R8 ;  /* 0x0000000808007220 */ /* 0x000fc80000400000 */
[----:B------:R-:W-:-:S04]  /*14c0*/  FFMA R0, R11, R11, R0 ;  /* 0x0000000b0b007223 */ /* 0x000fc80000000000 */
[----:B------:R-:W-:-:S04]  /*14d0*/  FFMA R5, R7, R7, R0 ;  /* 0x0000000707057223 */ /* 0x000fc80000000000 */
[----:B------:R-:W-:Y:S01]  /*14e0*/  VIADD R0, R5, 0xf3000000 ;  /* 0xf300000005007836 */ /* 0x000fe20000000000 */
[----:B------:R1:W2:Y:S04]  /*14f0*/  MUFU.RSQ R4, R5 ;  /* 0x0000000500047308 */ /* 0x0002a80000001400 */
[----:B------:R-:W-:-:S13]  /*1500*/  ISETP.GT.U32.AND P0, PT, R0, 0x727fffff, PT ;  /* 0x727fffff0000780c */ /* 0x000fda0003f04070 */
[----:B-12---:R-:W-:Y:S05]  /*1510*/  @!P0 BRA `(.L_x_19) ;  /* 0x0000000000148947 */ /* 0x006fea0003800000 */
[----:B------:R-:W-:Y:S02]  /*1520*/  MOV R4, R5 ;  /* 0x0000000500047202 */ /* 0x000fe40000000f00 */
[----:B------:R-:W-:-:S07]  /*1530*/  MOV R15, 0x1550 ;  /* 0x00001550000f7802 */ /* 0x000fce0000000f00 */
[----:B0-----:R-:W-:Y:S05]  /*1540*/  CALL.REL.NOINC `($__internal_2_$__cuda_sm20_sqrt_rn_f32_slowpath) ;  /* 0x0000000c00487944 */ /* 0x001fea0003c00000 */
[----:B------:R-:W-:Y:S01]  /*1550*/  IMAD.MOV.U32 R0, RZ, RZ, R17 ;  /* 0x000000ffff007224 */ /* 0x000fe200078e0011 */
[----:B------:R-:W-:Y:S06]  /*1560*/  BRA `(.L_x_20) ;  /* 0x0000000000107947 */ /* 0x000fec0003800000 */
.L_x_19:
[----:B------:R-:W-:Y:S01]  /*1570*/  FMUL.FTZ R0, R5, R4 ;  /* 0x0000000405007220 */ /* 0x000fe20000410000 */
[----:B------:R-:W-:-:S03]  /*1580*/  FMUL.FTZ R4, R4, 0.5 ;  /* 0x3f00000004047820 */ /* 0x000fc60000410000 */
[----:B------:R-:W-:-:S04]  /*1590*/  FFMA R5, -R0, R0, R5 ;  /* 0x0000000000057223 */ /* 0x000fc80000000105 */
[----:B------:R-:W-:-:S07]  /*15a0*/  FFMA R0, R5, R4, R0 ;  /* 0x0000000405007223 */ /* 0x000fce0000000000 */
.L_x_20:
[----:B------:R-:W-:Y:S05]  /*15b0*/  BSYNC.RECONVERGENT B0 ;  /* 0x0000000000007941 */ /* 0x000fea0003800200 */
.L_x_18:
[----:B------:R-:W-:Y:S01]  /*15c0*/  VIADD R4, R0, 0x1800000 ;  /* 0x0180000000047836 */ /* 0x000fe20000000000 */
[----:B------:R-:W-:Y:S04]  /*15d0*/  BSSY.RECONVERGENT B0, `(.L_x_21) ;  /* 0x000000c000007945 */ /* 0x000fe80003800200 */
[----:B------:R-:W-:-:S04]  /*15e0*/  LOP3.LUT R4, R4, 0x7f800000, RZ, 0xc0, !PT ;  /* 0x7f80000004047812 */ /* 0x000fc800078ec0ff */
[----:B------:R-:W-:-:S13]  /*15f0*/  ISETP.GT.U32.AND P0, PT, R4, 0x1ffffff, PT ;  /* 0x01ffffff0400780c */ /* 0x000fda0003f04070 */
[----:B------:R-:W-:Y:S05]  /*1600*/  @P0 BRA `(.L_x_22) ;  /* 0x0000000000100947 */ /* 0x000fea0003800000 */
[----:B------:R-:W-:-:S07]  /*1610*/  MOV R13, 0x1630 ;  /* 0x00001630000d7802 */ /* 0x000fce0000000f00 */
[----:B0-----:R-:W-:Y:S05]  /*1620*/  CALL.REL.NOINC `($__internal_1_$__cuda_sm20_rcp_rn_f32_slowpath) ;  /* 0x0000000800387944 */ /* 0x001fea0003c00000 */
[----:B------:R-:W-:Y:S01]  /*1630*/  MOV R4, R0 ;  /* 0x0000000000047202 */ /* 0x000fe20000000f00 */
[----:B------:R-:W-:Y:S06]  /*1640*/  BRA `(.L_x_23) ;  /* 0x0000000000107947 */ /* 0x000fec0003800000 */
.L_x_22:
[----:B------:R-:W1:Y:S02]  /*1650*/  MUFU.RCP R5, R0 ;  /* 0x0000000000057308 */ /* 0x000e640000001000 */
[----:B-1----:R-:W-:-:S04]  /*1660*/  FFMA R4, R5, R0, -1 ;  /* 0xbf80000005047423 */ /* 0x002fc80000000000 */
[----:B------:R-:W-:-:S04]  /*1670*/  FADD.FTZ R4, -R4, -RZ ;  /* 0x800000ff04047221 */ /* 0x000fc80000010100 */
[----:B------:R-:W-:-:S07]  /*1680*/  FFMA R4, R5, R4, R5 ;  /* 0x0000000405047223 */ /* 0x000fce0000000005 */
.L_x_23:
[----:B------:R-:W-:Y:S05]  /*1690*/  BSYNC.RECONVERGENT B0 ;  /* 0x0000000000007941 */ /* 0x000fea0003800200 */
.L_x_21:
[----:B------:R-:W1:Y:S01]  /*16a0*/  LDCU.64 UR6, c[0x0][0x388] ;  /* 0x00007100ff0677ac */ /* 0x000e620008000a00 */
[----:B------:R-:W-:Y:S01]  /*16b0*/  BSSY.RECONVERGENT B0, `(.L_x_24) ;  /* 0x0000018000007945 */ /* 0x000fe20003800200 */
[-C--:B------:R-:W-:Y:S01]  /*16c0*/  FMUL R11, R11, R4.reuse ;  /* 0x000000040b0b7220 */ /* 0x080fe20000400000 */
[-C--:B------:R-:W-:Y:S01]  /*16d0*/  FMUL R8, R8, R4.reuse ;  /* 0x0000000408087220 */ /* 0x080fe20000400000 */
[----:B------:R-:W2:Y:S01]  /*16e0*/  LDCU UR5, c[0x0][0x390] ;  /* 0x00007200ff0577ac */ /* 0x000ea20008000800 */
[----:B------:R-:W-:Y:S01]  /*16f0*/  FMUL R7, R7, R4 ;  /* 0x0000000407077220 */ /* 0x000fe20000400000 */
[----:B-1----:R-:W-:Y:S01]  /*1700*/  FADD R6, -R6, UR7 ;  /* 0x0000000706067e21 */ /* 0x002fe20008000100 */
[----:B------:R-:W-:-:S03]  /*1710*/  FADD R9, -R9, UR6 ;  /* 0x0000000609097e21 */ /* 0x000fc60008000100 */
[----:B------:R-:W-:Y:S01]  /*1720*/  FMUL R0, R6, R6 ;  /* 0x0000000606007220 */ /* 0x000fe20000400000 */
[----:B--2---:R-:W-:-:S03]  /*1730*/  FADD R12, -R12, UR5 ;  /* 0x000000050c0c7e21 */ /* 0x004fc60008000100 */
[----:B------:R-:W-:-:S04]  /*1740*/  FFMA R5, R9, R9, R0 ;  /* 0x0000000909057223 */ /* 0x000fc80000000000 */
[----:B------:R-:W-:-:S04]  /*1750*/  FFMA R5, R12, R12, R5 ;  /* 0x0000000c0c057223 */ /* 0x000fc80000000005 */
[----:B------:R-:W-:Y:S01]  /*1760*/  VIADD R0, R5, 0xf3000000 ;  /* 0xf300000005007836 */ /* 0x000fe20000000000 */
[----:B------:R1:W2:Y:S04]  /*1770*/  MUFU.RSQ R16, R5 ;  /* 0x0000000500107308 */ /* 0x0002a80000001400 */
[----:B------:R-:W-:-:S13]  /*1780*/  ISETP.GT.U32.AND P0, PT, R0, 0x727fffff, PT ;  /* 0x727fffff0000780c */ /* 0x000fda0003f04070 */
[----:B-12---:R-:W-:Y:S05]  /*1790*/  @!P0 BRA `(.L_x_25) ;  /* 0x0000000000148947 */ /* 0x006fea0003800000 */
[----:B------:R-:W-:Y:S01]  /*17a0*/  IMAD.MOV.U32 R4, RZ, RZ, R5 ;  /* 0x000000ffff047224 */ /* 0x000fe200078e0005 */
[----:B------:R-:W-:-:S07]  /*17b0*/  MOV R15, 0x17d0 ;  /* 0x000017d0000f7802 */ /* 0x000fce0000000f00 */
[----:B0-----:R-:W-:Y:S05]  /*17c0*/  CALL.REL.NOINC `($__internal_2_$__cuda_sm20_sqrt_rn_f32_slowpath) ;  /* 0x0000000800a87944 */ /* 0x001fea0003c00000 */
[----:B------:R-:W-:Y:S01]  /*17d0*/  MOV R0, R17 ;  /* 0x0000001100007202 */ /* 0x000fe20000000f00 */
[----:B------:R-:W-:Y:S06]  /*17e0*/  BRA `(.L_x_26) ;  /* 0x0000000000107947 */ /* 0x000fec0003800000 */
.L_x_25:
[----:B------:R-:W-:Y:S01]  /*17f0*/  FMUL.FTZ R0, R5, R16 ;  /* 0x0000001005007220 */ /* 0x000fe20000410000 */
[----:B------:R-:W-:-:S03]  /*1800*/  FMUL.FTZ R4, R16, 0.5 ;  /* 0x3f00000010047820 */ /* 0x000fc60000410000 */
[----:B------:R-:W-:-:S04]  /*1810*/  FFMA R5, -R0, R0, R5 ;  /* 0x0000000000057223 */ /* 0x000fc80000000105 */
[----:B------:R-:W-:-:S07]  /*1820*/  FFMA R0, R5, R4, R0 ;  /* 0x0000000405007223 */ /* 0x000fce0000000000 */
.L_x_26:
[----:B------:R-:W-:Y:S05]  /*1830*/  BSYNC.RECONVERGENT B0 ;  /* 0x0000000000007941 */ /* 0x000fea0003800200 */
.L_x_24:
[----:B------:R-:W-:Y:S01]  /*1840*/  VIADD R4, R0, 0x1800000 ;  /* 0x0180000000047836 */ /* 0x000fe20000000000 */
[----:B------:R-:W-:Y:S04]  /*1850*/  BSSY.RECONVERGENT B0, `(.L_x_27) ;  /* 0x000000c000007945 */ /* 0x000fe80003800200 */
[----:B------:R-:W-:-:S04]  /*1860*/  LOP3.LUT R4, R4, 0x7f800000, RZ, 0xc0, !PT ;  /* 0x7f80000004047812 */ /* 0x000fc800078ec0ff */
[----:B------:R-:W-:-:S13]  /*1870*/  ISETP.GT.U32.AND P0, PT, R4, 0x1ffffff, PT ;  /* 0x01ffffff0400780c */ /* 0x000fda0003f04070 */
[----:B------:R-:W-:Y:S05]  /*1880*/  @P0 BRA `(.L_x_28) ;  /* 0x0000000000100947 */ /* 0x000fea0003800000 */
[----:B------:R-:W-:-:S07]  /*1890*/  MOV R13, 0x18b0 ;  /* 0x000018b0000d7802 */ /* 0x000fce0000000f00 */
[----:B0-----:R-:W-:Y:S05]  /*18a0*/  CALL.REL.NOINC `($__internal_1_$__cuda_sm20_rcp_rn_f32_slowpath) ;  /* 0x0000000400987944 */ /* 0x001fea0003c00000 */
[----:B------:R-:W-:Y:S01]  /*18b0*/  IMAD.MOV.U32 R5, RZ, RZ, R0 ;  /* 0x000000ffff057224 */ /* 0x000fe200078e0000 */
[----:B------:R-:W-:Y:S06]  /*18c0*/  BRA `(.L_x_29) ;  /* 0x0000000000107947 */ /* 0x000fec0003800000 */
.L_x_28:
[----:B------:R-:W1:Y:S02]  /*18d0*/  MUFU.RCP R5, R0 ;  /* 0x0000000000057308 */ /* 0x000e640000001000 */
[----:B-1----:R-:W-:-:S04]  /*18e0*/  FFMA R4, R5, R0, -1 ;  /* 0xbf80000005047423 */ /* 0x002fc80000000000 */
[----:B------:R-:W-:-:S04]  /*18f0*/  FADD.FTZ R4, -R4, -RZ ;  /* 0x800000ff04047221 */ /* 0x000fc80000010100 */
[----:B------:R-:W-:-:S07]  /*1900*/  FFMA R5, R5, R4, R5 ;  /* 0x0000000405057223 */ /* 0x000fce0000000005 */
.L_x_29:
[----:B------:R-:W-:Y:S05]  /*1910*/  BSYNC.RECONVERGENT B0 ;  /* 0x0000000000007941 */ /* 0x000fea0003800200 */
.L_x_27:
[----:B------:R-:W1:Y:S01]  /*1920*/  MUFU.RCP R4, R27 ;  /* 0x0000001b00047308 */ /* 0x000e620000001000 */
[-C--:B------:R-:W-:Y:S01]  /*1930*/  FMUL R13, R6, R5.reuse ;  /* 0x00000005060d7220 */ /* 0x080fe20000400000 */
[-C--:B------:R-:W-:Y:S01]  /*1940*/  FMUL R0, R9, R5.reuse ;  /* 0x0000000509007220 */ /* 0x080fe20000400000 */
[----:B------:R-:W-:Y:S01]  /*1950*/  FMUL R12, R12, R5 ;  /* 0x000000050c0c7220 */ /* 0x000fe20000400000 */
[----:B------:R-:W-:Y:S01]  /*1960*/  BSSY.RECONVERGENT B0, `(.L_x_30) ;  /* 0x0000011000007945 */ /* 0x000fe20003800200 */
[----:B------:R-:W-:-:S03]  /*1970*/  FMUL R8, R8, R13 ;  /* 0x0000000d08087220 */ /* 0x000fc60000400000 */
[----:B------:R-:W2:Y:S01]  /*1980*/  FCHK P0, R14, R27 ;  /* 0x0000001b0e007302 */ /* 0x000ea20000000000 */
[----:B------:R-:W-:-:S04]  /*1990*/  FFMA R0, R11, R0, R8 ;  /* 0x000000000b007223 */ /* 0x000fc80000000008 */
[----:B------:R-:W-:Y:S01]  /*19a0*/  FFMA R0, R7, R12, R0 ;  /* 0x0000000c07007223 */ /* 0x000fe20000000000 */
[----:B-1----:R-:W-:-:S04]  /*19b0*/  FFMA R9, R4, -R27, 1 ;  /* 0x3f80000004097423 */ /* 0x002fc8000000081b */
[----:B------:R-:W-:Y:S01]  /*19c0*/  FSETP.GEU.AND P1, PT, R0, RZ, PT ;  /* 0x000000ff0000720b */ /* 0x000fe20003f2e000 */
[----:B------:R-:W-:-:S03]  /*19d0*/  FFMA R9, R4, R9, R4 ;  /* 0x0000000904097223 */ /* 0x000fc60000000004 */
[----:B------:R-:W-:Y:S01]  /*19e0*/  FSEL R0, R0, RZ, P1 ;  /* 0x000000ff00007208 */ /* 0x000fe20000800000 */
[----:B------:R-:W-:-:S04]  /*19f0*/  FFMA R4, R14, R9, RZ ;  /* 0x000000090e047223 */ /* 0x000fc800000000ff */
[----:B------:R-:W-:-:S04]  /*1a00*/  FFMA R5, R4, -R27, R14 ;  /* 0x8000001b04057223 */ /* 0x000fc8000000000e */
[----:B------:R-:W-:Y:S01]  /*1a10*/  FFMA R5, R9, R5, R4 ;  /* 0x0000000509057223 */ /* 0x000fe20000000004 */
[----:B--2---:R-:W-:Y:S06]  /*1a20*/  @!P0 BRA `(.L_x_31) ;  /* 0x0000000000108947 */ /* 0x004fec0003800000 */
[----:B------:R-:W-:Y:S02]  /*1a30*/  MOV R11, R27 ;  /* 0x0000001b000b7202 */ /* 0x000fe40000000f00 */
[----:B------:R-:W-:-:S07]  /*1a40*/  MOV R17, 0x1a60 ;  /* 0x00001a6000117802 */ /* 0x000fce0000000f00 */
[----:B0-----:R-:W-:Y:S05]  /*1a50*/  CALL.REL.NOINC `($__internal_3_$__cuda_sm3x_div_rn_noftz_f32_slowpath) ;  /* 0x00000008005c7944 */ /* 0x001fea0003c00000 */
[----:B------:R-:W-:-:S07]  /*1a60*/  IMAD.MOV.U32 R5, RZ, RZ, R11 ;  /* 0x000000ffff057224 */ /* 0x000fce00078e000b */
.L_x_31:
[----:B------:R-:W-:Y:S05]  /*1a70*/  BSYNC.RECONVERGENT B0 ;  /* 0x0000000000007941 */ /* 0x000fea0003800200 */
.L_x_30:
[----:B------:R-:W1:Y:S01]  /*1a80*/  MUFU.RCP R6, R27 ;  /* 0x0000001b00067308 */ /* 0x000e620000001000 */
[----:B------:R-:W-:Y:S01]  /*1a90*/  FADD R4, R28, R5 ;  /* 0x000000051c047221 */ /* 0x000fe20000000000 */
[----:B------:R-:W-:Y:S06]  /*1aa0*/  BSSY.RECONVERGENT B0, `(.L_x_32) ;  /* 0x000000e000007945 */ /* 0x000fec0003800200 */
[----:B------:R-:W2:Y:S08]  /*1ab0*/  FCHK P0, R10, R27 ;  /* 0x0000001b0a007302 */ /* 0x000eb00000000000 */
[----:B------:R-:W3:Y:S01]  /*1ac0*/  F2I.TRUNC.NTZ R4, R4 ;  /* 0x0000000400047305 */ /* 0x000ee2000020f100 */
[----:B-1----:R-:W-:-:S04]  /*1ad0*/  FFMA R7, R6, -R27, 1 ;  /* 0x3f80000006077423 */ /* 0x002fc8000000081b */
[----:B------:R-:W-:-:S04]  /*1ae0*/  FFMA R8, R6, R7, R6 ;  /* 0x0000000706087223 */ /* 0x000fc80000000006 */
[----:B------:R-:W-:-:S04]  /*1af0*/  FFMA R5, R10, R8, RZ ;  /* 0x000000080a057223 */ /* 0x000fc800000000ff */
[----:B------:R-:W-:-:S04]  /*1b00*/  FFMA R6, R5, -R27, R10 ;  /* 0x8000001b05067223 */ /* 0x000fc8000000000a */
[----:B------:R-:W-:Y:S01]  /*1b10*/  FFMA R5, R8, R6, R5 ;  /* 0x0000000608057223 */ /* 0x000fe20000000005 */
[----:B--23--:R-:W-:Y:S06]  /*1b20*/  @!P0 BRA `(.L_x_33) ;  /* 0x0000000000148947 */ /* 0x00cfec0003800000 */
[----:B------:R-:W-:Y:S01]  /*1b30*/  IMAD.MOV.U32 R14, RZ, RZ, R10 ;  /* 0x000000ffff0e7224 */ /* 0x000fe200078e000a */
[----:B------:R-:W-:Y:S02]  /*1b40*/  MOV R11, R27 ;  /* 0x0000001b000b7202 */ /* 0x000fe40000000f00 */
[----:B------:R-:W-:-:S07]  /*1b50*/  MOV R17, 0x1b70 ;  /* 0x00001b7000117802 */ /* 0x000fce0000000f00 */
[----:B0-----:R-:W-:Y:S05]  /*1b60*/  CALL.REL.NOINC `($__internal_3_$__cuda_sm3x_div_rn_noftz_f32_slowpath) ;  /* 0x0000000800187944 */ /* 0x001fea0003c00000 */
[----:B------:R-:W-:-:S07]  /*1b70*/  IMAD.MOV.U32 R5, RZ, RZ, R11 ;  /* 0x000000ffff057224 */ /* 0x000fce00078e000b */
.L_x_33:
[----:B------:R-:W-:Y:S05]  /*1b80*/  BSYNC.RECONVERGENT B0 ;  /* 0x0000000000007941 */ /* 0x000fea0003800200 */
.L_x_32:
[----:B------:R-:W1:Y:S01]  /*1b90*/  LDCU UR5, c[0x0][0x3b0] ;  /* 0x00007600ff0577ac */ /* 0x000e620008000800 */
[----:B------:R-:W-:Y:S01]  /*1ba0*/  FADD R8, R28, R5 ;  /* 0x000000051c087221 */ /* 0x000fe20000000000 */
[----:B------:R-:W2:Y:S01]  /*1bb0*/  LDC.64 R6, c[0x0][0x380] ;  /* 0x0000e000ff067b82 */ /* 0x000ea20000000a00 */
[----:B------:R-:W-:-:S04]  /*1bc0*/  LOP3.LUT R4, RZ, R4, RZ, 0x33, !PT ;  /* 0x00000004ff047212 */ /* 0x000fc800078e33ff */
[----:B------:R-:W3:Y:S01]  /*1bd0*/  F2I.TRUNC.NTZ R8, R8 ;  /* 0x0000000800087305 */ /* 0x000ee2000020f100 */
[----:B-1----:R-:W-:-:S04]  /*1be0*/  VIADD R5, R4, UR5 ;  /* 0x0000000504057c36 */ /* 0x002fc80008000000 */
[----:B---3--:R-:W-:Y:S01]  /*1bf0*/  IMAD R5, R5, UR5, R8 ;  /* 0x0000000505057c24 */ /* 0x008fe2000f8e0208 */
[----:B------:R-:W1:Y:S03]  /*1c00*/  LDCU UR5, c[0x0][0x3ac] ;  /* 0x00007580ff0577ac */ /* 0x000e660008000800 */
[----:B--2---:R-:W-:-:S05]  /*1c10*/  IMAD.WIDE R4, R5, 0x4, R6 ;  /* 0x0000000405047825 */ /* 0x004fca00078e0206 */
[----:B------:R-:W2:Y:S01]  /*1c20*/  LDG.E R7, desc[UR8][R4.64] ;  /* 0x0000000804077981 */ /* 0x000ea2000c1e1900 */
[----:B------:R-:W-:-:S04]  /*1c30*/  UIADD3 UR4, UPT, UPT, UR4, 0x1, URZ ;  /* 0x0000000104047890 */ /* 0x000fc8000fffe0ff */
[----:B-1----:R-:W-:Y:S01]  /*1c40*/  UISETP.NE.AND UP0, UPT, UR4, UR5, UPT ;  /* 0x000000050400728c */ /* 0x002fe2000bf05270 */
[----:B--2---:R-:W-:-:S05]  /*1c50*/  FADD R7, R0, R7 ;  /* 0x0000000700077221 */ /* 0x004fca0000000000 */
[----:B------:R1:W-:Y:S03]  /*1c60*/  STG.E desc[UR8][R4.64], R7 ;  /* 0x0000000704007986 */ /* 0x0003e6000c101908 */
[----:B------:R-:W-:Y:S05]  /*1c70*/  BRA.U UP0, `(.L_x_34) ;  /* 0xffffffe5006c7547 */ /* 0x000fea000b83ffff */
[----:B------:R-:W-:Y:S05]  /*1c80*/  EXIT ;  /* 0x000000000000794d */ /* 0x000fea0003800000 */
        .weak           $__internal_0_$__cuda_sm20_dsqrt_rn_f64_mediumpath_v1
        .type           $__internal_0_$__cuda_sm20_dsqrt_rn_f64_mediumpath_v1,@function
        .size           $__internal_0_$__cuda_sm20_dsqrt_rn_f64_mediumpath_v1,($__internal_1_$__cuda_sm20_rcp_rn_f32_slowpath - $__internal_0_$__cuda_sm20_dsqrt_rn_f64_mediumpath_v1)
$__internal_0_$__cuda_sm20_dsqrt_rn_f64_mediumpath_v1:
[----:B------:R-:W-:Y:S01]  /*1c90*/  ISETP.GE.U32.AND P0, PT, R12, -0x3400000, PT ;  /* 0xfcc000000c00780c */ /* 0x000fe20003f06070 */
[----:B------:R-:W-:Y:S01]  /*1ca0*/  BSSY.RECONVERGENT B2, `(.L_x_35) ;  /* 0x0000024000027945 */ /* 0x000fe20003800200 */
[----:B------:R-:W-:-:S11]  /*1cb0*/  MOV R15, R21 ;  /* 0x00000015000f7202 */ /* 0x000fd60000000f00 */
[----:B------:R-:W-:Y:S05]  /*1cc0*/  @!P0 BRA `(.L_x_36) ;  /* 0x0000000000208947 */ /* 0x000fea0003800000 */
[----:B------:R-:W-:-:S10]  /*1cd0*/  DFMA.RM R14, R18, R14, R16 ;  /* 0x0000000e120e722b */ /* 0x000fd40000004010 */
[----:B------:R-:W-:-:S05]  /*1ce0*/  IADD3 R12, P0, PT, R14, 0x1, RZ ;  /* 0x000000010e0c7810 */ /* 0x000fca0007f1e0ff */
[----:B------:R-:W-:-:S06]  /*1cf0*/  IMAD.X R13, RZ, RZ, R15, P0 ;  /* 0x000000ffff0d7224 */ /* 0x000fcc00000e060f */
[----:B------:R-:W-:-:S08]  /*1d00*/  DFMA.RP R10, -R14, R12, R10 ;  /* 0x0000000c0e0a722b */ /* 0x000fd0000000810a */
[----:B------:R-:W-:-:S06]  /*1d10*/  DSETP.GT.AND P0, PT, R10, RZ, PT ;  /* 0x000000ff0a00722a */ /* 0x000fcc0003f04000 */
[----:B------:R-:W-:Y:S02]  /*1d20*/  FSEL R12, R12, R14, P0 ;  /* 0x0000000e0c0c7208 */ /* 0x000fe40000000000 */
[----:B------:R-:W-:Y:S01]  /*1d30*/  FSEL R13, R13, R15, P0 ;  /* 0x0000000f0d0d7208 */ /* 0x000fe20000000000 */
[----:B------:R-:W-:Y:S06]  /*1d40*/  BRA `(.L_x_37) ;  /* 0x0000000000647947 */ /* 0x000fec0003800000 */
.L_x_36:
[----:B------:R-:W-:-:S14]  /*1d50*/  DSETP.NE.AND P0, PT, R10, RZ, PT ;  /* 0x000000ff0a00722a */ /* 0x000fdc0003f05000 */
[----:B------:R-:W-:Y:S05]  /*1d60*/  @!P0 BRA `(.L_x_38) ;  /* 0x0000000000588947 */ /* 0x000fea0003800000 */
[----:B------:R-:W-:-:S13]  /*1d70*/  ISETP.GE.AND P0, PT, R11, RZ, PT ;  /* 0x000000ff0b00720c */ /* 0x000fda0003f06270 */
[----:B------:R-:W-:Y:S01]  /*1d80*/  @!P0 IMAD.MOV.U32 R12, RZ, RZ, 0x0 ;  /* 0x00000000ff0c8424 */ /* 0x000fe200078e00ff */
[----:B------:R-:W-:Y:S01]  /*1d90*/  @!P0 MOV R13, 0xfff80000 ;  /* 0xfff80000000d8802 */ /* 0x000fe20000000f00 */
[----:B------:R-:W-:Y:S06]  /*1da0*/  @!P0 BRA `(.L_x_37) ;  /* 0x00000000004c8947 */ /* 0x000fec0003800000 */
[----:B------:R-:W-:-:S13]  /*1db0*/  ISETP.GT.AND P0, PT, R11, 0x7fefffff, PT ;  /* 0x7fefffff0b00780c */ /* 0x000fda0003f04270 */
[----:B------:R-:W-:Y:S05]  /*1dc0*/  @P0 BRA `(.L_x_38) ;  /* 0x0000000000400947 */ /* 0x000fea0003800000 */
[----:B------:R-:W-:Y:S01]  /*1dd0*/  DMUL R16, R10, 8.11296384146066816958e+31 ;  /* 0x469000000a107828 */ /* 0x000fe20000000000 */
[----:B------:R-:W-:Y:S01]  /*1de0*/  IMAD.MOV.U32 R14, RZ, RZ, RZ ;  /* 0x000000ffff0e7224 */ /* 0x000fe200078e00ff */
[----:B------:R-:W-:Y:S01]  /*1df0*/  MOV R13, 0x3fd80000 ;  /* 0x3fd80000000d7802 */ /* 0x000fe20000000f00 */
[----:B------:R-:W-:-:S03]  /*1e00*/  IMAD.MOV.U32 R12, RZ, RZ, 0x0 ;  /* 0x00000000ff0c7424 */ /* 0x000fc600078e00ff */
[----:B------:R-:W0:Y:S02]  /*1e10*/  MUFU.RSQ64H R15, R17 ;  /* 0x00000011000f7308 */ /* 0x000e240000001c00 */
[----:B0-----:R-:W-:-:S08]  /*1e20*/  DMUL R10, R14, R14 ;  /* 0x0000000e0e0a7228 */ /* 0x001fd00000000000 */
[----:B------:R-:W-:-:S08]  /*1e30*/  DFMA R10, R16, -R10, 1 ;  /* 0x3ff00000100a742b */ /* 0x000fd0000000080a */
[----:B------:R-:W-:Y:S02]  /*1e40*/  DFMA R12, R10, R12, 0.5 ;  /* 0x3fe000000a0c742b */ /* 0x000fe4000000000c */
[----:B------:R-:W-:-:S08]  /*1e50*/  DMUL R10, R14, R10 ;  /* 0x0000000a0e0a7228 */ /* 0x000fd00000000000 */
[----:B------:R-:W-:-:S08]  /*1e60*/  DFMA R12, R12, R10, R14 ;  /* 0x0000000a0c0c722b */ /* 0x000fd0000000000e */
[----:B------:R-:W-:Y:S02]  /*1e70*/  DMUL R10, R16, R12 ;  /* 0x0000000c100a7228 */ /* 0x000fe40000000000 */
[----:B------:R-:W-:-:S06]  /*1e80*/  VIADD R13, R13, 0xfff00000 ;  /* 0xfff000000d0d7836 */ /* 0x000fcc0000000000 */
[----:B------:R-:W-:-:S08]  /*1e90*/  DFMA R14, R10, -R10, R16 ;  /* 0x8000000a0a0e722b */ /* 0x000fd00000000010 */
[----:B------:R-:W-:-:S10]  /*1ea0*/  DFMA R12, R12, R14, R10 ;  /* 0x0000000e0c0c722b */ /* 0x000fd4000000000a */
[----:B------:R-:W-:Y:S01]  /*1eb0*/  VIADD R13, R13, 0xfcb00000 ;  /* 0xfcb000000d0d7836 */ /* 0x000fe20000000000 */
[----:B------:R-:W-:Y:S06]  /*1ec0*/  BRA `(.L_x_37) ;  /* 0x0000000000047947 */ /* 0x000fec0003800000 */
.L_x_38:
[----:B------:R-:W-:-:S11]  /*1ed0*/  DADD R12, R10, R10 ;  /* 0x000000000a0c7229 */ /* 0x000fd6000000000a */
.L_x_37:
[----:B------:R-:W-:Y:S05]  /*1ee0*/  BSYNC.RECONVERGENT B2 ;  /* 0x0000000000027941 */ /* 0x000fea0003800200 */
.L_x_35:
[----:B------:R-:W-:-:S04]  /*1ef0*/  MOV R23, 0x0 ;  /* 0x0000000000177802 */ /* 0x000fc80000000f00 */
[----:B------:R-:W-:Y:S05]  /*1f00*/  RET.REL.NODEC R22 `(_Z18ray_tracing_kernelPf6vectorffS0_fiiP17curandStateXORWOW) ;  /* 0xffffffe0163c7950 */ /* 0x000fea0003c3ffff */
        .weak           $__internal_1_$__cuda_sm20_rcp_rn_f32_slowpath
        .type           $__internal_1_$__cuda_sm20_rcp_rn_f32_slowpath,@function
        .size           $__internal_1_$__cuda_sm20_rcp_rn_f32_slowpath,($__internal_2_$__cuda_sm20_sqrt_rn_f32_slowpath - $__internal_1_$__cuda_sm20_rcp_rn_f32_slowpath)
$__internal_1_$__cuda_sm20_rcp_rn_f32_slowpath:
[----:B------:R-:W-:Y:S01]  /*1f10*/  IMAD.SHL.U32 R4, R0, 0x2, RZ ;  /* 0x0000000200047824 */ /* 0x000fe200078e00ff */
[----:B------:R-:W-:Y:S04]  /*1f20*/  BSSY.RECONVERGENT B1, `(.L_x_39) ;  /* 0x0000030000017945 */ /* 0x000fe80003800200 */
[----:B------:R-:W-:-:S04]  /*1f30*/  SHF.R.U32.HI R4, RZ, 0x18, R4 ;  /* 0x00000018ff047819 */ /* 0x000fc80000011604 */
[----:B------:R-:W-:-:S13]  /*1f40*/  ISETP.NE.U32.AND P0, PT, R4, RZ, PT ;  /* 0x000000ff0400720c */ /* 0x000fda0003f05070 */
[----:B------:R-:W-:Y:S05]  /*1f50*/  @P0 BRA `(.L_x_40) ;  /* 0x0000000000280947 */ /* 0x000fea0003800000 */
[----:B------:R-:W-:-:S05]  /*1f60*/  IMAD.SHL.U32 R4, R0, 0x2, RZ ;  /* 0x0000000200047824 */ /* 0x000fca00078e00ff */
[----:B------:R-:W-:-:S13]  /*1f70*/  ISETP.NE.AND P0, PT, R4, RZ, PT ;  /* 0x000000ff0400720c */ /* 0x000fda0003f05270 */
[----:B------:R-:W-:Y:S01]  /*1f80*/  @P0 FFMA R15, R0, 1.84467440737095516160e+19, RZ ;  /* 0x5f800000000f0823 */ /* 0x000fe200000000ff */
[----:B------:R-:W-:Y:S08]  /*1f90*/  @!P0 MUFU.RCP R5, R0 ;  /* 0x0000000000058308 */ /* 0x000ff00000001000 */
[----:B------:R-:W0:Y:S02]  /*1fa0*/  @P0 MUFU.RCP R4, R15 ;  /* 0x0000000f00040308 */ /* 0x000e240000001000 */
[----:B0-----:R-:W-:-:S04]  /*1fb0*/  @P0 FFMA R16, R15, R4, -1 ;  /* 0xbf8000000f100423 */ /* 0x001fc80000000004 */
[----:B------:R-:W-:-:S04]  /*1fc0*/  @P0 FADD.FTZ R17, -R16, -RZ ;  /* 0x800000ff10110221 */ /* 0x000fc80000010100 */
[----:B------:R-:W-:-:S04]  /*1fd0*/  @P0 FFMA R4, R4, R17, R4 ;  /* 0x0000001104040223 */ /* 0x000fc80000000004 */
[----:B------:R-:W-:Y:S01]  /*1fe0*/  @P0 FFMA R5, R4, 1.84467440737095516160e+19, RZ ;  /* 0x5f80000004050823 */ /* 0x000fe200000000ff */
[----:B------:R-:W-:Y:S06]  /*1ff0*/  BRA `(.L_x_41) ;  /* 0x0000000000887947 */ /* 0x000fec0003800000 */
.L_x_40:
[----:B------:R-:W-:-:S04]  /*2000*/  IADD3 R5, PT, PT, R4, -0xfd, RZ ;  /* 0xffffff0304057810 */ /* 0x000fc80007ffe0ff */
[----:B------:R-:W-:-:S13]  /*2010*/  ISETP.GT.U32.AND P0, PT, R5, 0x1, PT ;  /* 0x000000010500780c */ /* 0x000fda0003f04070 */
[----:B------:R-:W-:Y:S05]  /*2020*/  @P0 BRA `(.L_x_42) ;  /* 0x0000000000780947 */ /* 0x000fea0003800000 */
[----:B------:R-:W-:Y:S01]  /*2030*/  LOP3.LUT R15, R0, 0x7fffff, RZ, 0xc0, !PT ;  /* 0x007fffff000f7812 */ /* 0x000fe200078ec0ff */
[----:B------:R-:W-:-:S03]  /*2040*/  IMAD.MOV.U32 R20, RZ, RZ, 0x3 ;  /* 0x00000003ff147424 */ /* 0x000fc600078e00ff */
[----:B------:R-:W-:-:S04]  /*2050*/  LOP3.LUT R17, R15, 0x3f800000, RZ, 0xfc, !PT ;  /* 0x3f8000000f117812 */ /* 0x000fc800078efcff */
[----:B------:R-:W0:Y:S02]  /*2060*/  MUFU.RCP R16, R17 ;  /* 0x0000001100107308 */ /* 0x000e240000001000 */
[----:B0-----:R-:W-:-:S04]  /*2070*/  FFMA R15, R17, R16, -1 ;  /* 0xbf800000110f7423 */ /* 0x001fc80000000010 */
[----:B------:R-:W-:-:S04]  /*2080*/  FADD.FTZ R19, -R15, -RZ ;  /* 0x800000ff0f137221 */ /* 0x000fc80000010100 */
[CCC-:B------:R-:W-:Y:S01]  /*2090*/  FFMA.RM R15, R16.reuse, R19.reuse, R16.reuse ;  /* 0x00000013100f7223 */ /* 0x1c0fe20000004010 */
[----:B------:R-:W-:Y:S01]  /*20a0*/  FFMA.RP R18, R16, R19, R16 ;  /* 0x0000001310127223 */ /* 0x000fe20000008010 */
[----:B------:R-:W-:-:S03]  /*20b0*/  SHF.L.U32 R19, R20, R5, RZ ;  /* 0x0000000514137219 */ /* 0x000fc600000006ff */
[C---:B------:R-:W-:Y:S02]  /*20c0*/  LOP3.LUT R16, R15.reuse, 0x7fffff, RZ, 0xc0, !PT ;  /* 0x007fffff0f107812 */ /* 0x040fe400078ec0ff */
[----:B------:R-:W-:Y:S02]  /*20d0*/  FSETP.NEU.FTZ.AND P0, PT, R15, R18, PT ;  /* 0x000000120f00720b */ /* 0x000fe40003f1d000 */
[----:B------:R-:W-:Y:S02]  /*20e0*/  LOP3.LUT R16, R16, 0x800000, RZ, 0xfc, !PT ;  /* 0x0080000010107812 */ /* 0x000fe400078efcff */
[----:B------:R-:W-:Y:S02]  /*20f0*/  SEL R15, RZ, 0xffffffff, !P0 ;  /* 0xffffffffff0f7807 */ /* 0x000fe40004000000 */
[----:B------:R-:W-:-:S03]  /*2100*/  LOP3.LUT R18, R19, R16, RZ, 0xc0, !PT ;  /* 0x0000001013127212 */ /* 0x000fc600078ec0ff */
[----:B------:R-:W-:Y:S01]  /*2110*/  IMAD.MOV R15, RZ, RZ, -R15 ;  /* 0x000000ffff0f7224 */ /* 0x000fe200078e0a0f */
[----:B------:R-:W-:-:S04]  /*2120*/  SHF.R.U32.HI R18, RZ, R5, R18 ;  /* 0x00000005ff127219 */ /* 0x000fc80000011612 */
[----:B------:R-:W-:Y:S02]  /*2130*/  LOP3.LUT P1, RZ, R15, R5, R16, 0xf8, !PT ;  /* 0x000000050fff7212 */ /* 0x000fe4000782f810 */
[C---:B------:R-:W-:Y:S02]  /*2140*/  LOP3.LUT P0, RZ, R18.reuse, 0x1, RZ, 0xc0, !PT ;  /* 0x0000000112ff7812 */ /* 0x040fe4000780c0ff */
[----:B------:R-:W-:-:S04]  /*2150*/  LOP3.LUT P2, RZ, R18, 0x2, RZ, 0xc0, !PT ;  /* 0x0000000212ff7812 */ /* 0x000fc8000784c0ff */
[----:B------:R-:W-:Y:S02]  /*2160*/  PLOP3.LUT P0, PT, P0, P1, P2, 0xe0, 0x0 ;  /* 0x000000000000781c */ /* 0x000fe40000703c20 */
[----:B------:R-:W-:Y:S02]  /*2170*/  LOP3.LUT P1, RZ, R0, 0x7fffff, RZ, 0xc0, !PT ;  /* 0x007fffff00ff7812 */ /* 0x000fe4000782c0ff */
[----:B------:R-:W-:-:S04]  /*2180*/  SEL R5, RZ, 0x1, !P0 ;  /* 0x00000001ff057807 */ /* 0x000fc80004000000 */
[----:B------:R-:W-:-:S04]  /*2190*/  IADD3 R5, PT, PT, -R5, RZ, RZ ;  /* 0x000000ff05057210 */ /* 0x000fc80007ffe1ff */
[----:B------:R-:W-:Y:S01]  /*21a0*/  ISETP.GE.AND P0, PT, R5, RZ, PT ;  /* 0x000000ff0500720c */ /* 0x000fe20003f06270 */
[----:B------:R-:W-:-:S05]  /*21b0*/  VIADD R5, R4, 0xffffff04 ;  /* 0xffffff0404057836 */ /* 0x000fca0000000000 */
[----:B------:R-:W-:-:S07]  /*21c0*/  SHF.R.U32.HI R5, RZ, R5, R16 ;  /* 0x00000005ff057219 */ /* 0x000fce0000011610 */
[----:B------:R-:W-:-:S05]  /*21d0*/  @!P0 IADD3 R5, PT, PT, R5, 0x1, RZ ;  /* 0x0000000105058810 */ /* 0x000fca0007ffe0ff */
[----:B------:R-:W-:-:S05]  /*21e0*/  @!P1 IMAD.SHL.U32 R5, R5, 0x2, RZ ;  /* 0x0000000205059824 */ /* 0x000fca00078e00ff */
[----:B------:R-:W-:Y:S01]  /*21f0*/  LOP3.LUT R5, R5, 0x80000000, R0, 0xf8, !PT ;  /* 0x8000000005057812 */ /* 0x000fe200078ef800 */
[----:B------:R-:W-:Y:S06]  /*2200*/  BRA `(.L_x_41) ;  /* 0x0000000000047947 */ /* 0x000fec0003800000 */
.L_x_42:
[----:B------:R0:W1:Y:S02]  /*2210*/  MUFU.RCP R5, R0 ;  /* 0x0000000000057308 */ /* 0x0000640000001000 */
.L_x_41:
[----:B------:R-:W-:Y:S05]  /*2220*/  BSYNC.RECONVERGENT B1 ;  /* 0x0000000000017941 */ /* 0x000fea0003800200 */
.L_x_39:
[----:B01----:R-:W-:Y:S01]  /*2230*/  MOV R0, R5 ;  /* 0x0000000500007202 */ /* 0x003fe20000000f00 */
[----:B------:R-:W-:Y:S02]  /*2240*/  HFMA2 R5, -RZ, RZ, 0, 0 ;  /* 0x00000000ff057431 */ /* 0x000fe400000001ff */
[----:B------:R-:W-:-:S04]  /*2250*/  IMAD.MOV.U32 R4, RZ, RZ, R13 ;  /* 0x000000ffff047224 */ /* 0x000fc800078e000d */
[----:B------:R-:W-:Y:S05]  /*2260*/  RET.REL.NODEC R4 `(_Z18ray_tracing_kernelPf6vectorffS0_fiiP17curandStateXORWOW) ;  /* 0xffffffdc04647950 */ /* 0x000fea0003c3ffff */
        .weak           $__internal_2_$__cuda_sm20_sqrt_rn_f32_slowpath
        .type           $__internal_2_$__cuda_sm20_sqrt_rn_f32_slowpath,@function
        .size           $__internal_2_$__cuda_sm20_sqrt_rn_f32_slowpath,($__internal_3_$__cuda_sm3x_div_rn_noftz_f32_slowpath - $__internal_2_$__cuda_sm20_sqrt_rn_f32_slowpath)
$__internal_2_$__cuda_sm20_sqrt_rn_f32_slowpath:
[----:B------:R-:W-:-:S13]  /*2270*/  LOP3.LUT P0, RZ, R4, 0x7fffffff, RZ, 0xc0, !PT ;  /* 0x7fffffff04ff7812 */ /* 0x000fda000780c0ff */
[----:B------:R-:W-:Y:S01]  /*2280*/  @!P0 IMAD.MOV.U32 R17, RZ, RZ, R4 ;  /* 0x000000ffff118224 */ /* 0x000fe200078e0004 */
[----:B------:R-:W-:Y:S06]  /*2290*/  @!P0 BRA `(.L_x_43) ;  /* 0x0000000000408947 */ /* 0x000fec0003800000 */
[----:B------:R-:W-:-:S13]  /*22a0*/  FSETP.GEU.FTZ.AND P0, PT, R4, RZ, PT ;  /* 0x000000ff0400720b */ /* 0x000fda0003f1e000 */
[----:B------:R-:W-:Y:S01]  /*22b0*/  @!P0 MOV R17, 0x7fffffff ;  /* 0x7fffffff00118802 */ /* 0x000fe20000000f00 */
[----:B------:R-:W-:Y:S06]  /*22c0*/  @!P0 BRA `(.L_x_43) ;  /* 0x0000000000348947 */ /* 0x000fec0003800000 */
[----:B------:R-:W-:-:S13]  /*22d0*/  FSETP.GTU.FTZ.AND P0, PT, |R4|, +INF , PT ;  /* 0x7f8000000400780b */ /* 0x000fda0003f1c200 */
[----:B------:R-:W-:Y:S01]  /*22e0*/  @P0 FADD.FTZ R17, R4, 1 ;  /* 0x3f80000004110421 */ /* 0x000fe20000010000 */
[----:B------:R-:W-:Y:S06]  /*22f0*/  @P0 BRA `(.L_x_43) ;  /* 0x0000000000280947 */ /* 0x000fec0003800000 */
[----:B------:R-:W-:-:S13]  /*2300*/  FSETP.NEU.FTZ.AND P0, PT, |R4|, +INF , PT ;  /* 0x7f8000000400780b */ /* 0x000fda0003f1d200 */
[----:B------:R-:W-:-:S04]  /*2310*/  @P0 FFMA R18, R4, 1.84467440737095516160e+19, RZ ;  /* 0x5f80000004120823 */ /* 0x000fc800000000ff */
[----:B------:R-:W0:Y:S02]  /*2320*/  @P0 MUFU.RSQ R19, R18 ;  /* 0x0000001200130308 */ /* 0x000e240000001400 */
[----:B0-----:R-:W-:Y:S01]  /*2330*/  @P0 FMUL.FTZ R5, R18, R19 ;  /* 0x0000001312050220 */ /* 0x001fe20000410000 */
[----:B------:R-:W-:-:S03]  /*2340*/  @P0 FMUL.FTZ R16, R19, 0.5 ;  /* 0x3f00000013100820 */ /* 0x000fc60000410000 */
[----:B------:R-:W-:-:S04]  /*2350*/  @P0 FADD.FTZ R17, -R5, -RZ ;  /* 0x800000ff05110221 */ /* 0x000fc80000010100 */
[----:B------:R-:W-:Y:S01]  /*2360*/  @P0 FFMA R20, R5, R17, R18 ;  /* 0x0000001105140223 */ /* 0x000fe20000000012 */
[----:B------:R-:W-:-:S03]  /*2370*/  @!P0 IMAD.MOV.U32 R17, RZ, RZ, R4 ;  /* 0x000000ffff118224 */ /* 0x000fc600078e0004 */
[----:B------:R-:W-:-:S04]  /*2380*/  @P0 FFMA R16, R20, R16, R5 ;  /* 0x0000001014100223 */ /* 0x000fc80000000005 */
[----:B------:R-:W-:-:S07]  /*2390*/  @P0 FMUL.FTZ R17, R16, 2.3283064365386962891e-10 ;  /* 0x2f80000010110820 */ /* 0x000fce0000410000 */
.L_x_43:
[----:B------:R-:W-:Y:S01]  /*23a0*/  MOV R4, R15 ;  /* 0x0000000f00047202 */ /* 0x000fe20000000f00 */
[----:B------:R-:W-:-:S04]  /*23b0*/  IMAD.MOV.U32 R5, RZ, RZ, 0x0 ;  /* 0x00000000ff057424 */ /* 0x000fc800078e00ff */
[----:B------:R-:W-:Y:S05]  /*23c0*/  RET.REL.NODEC R4 `(_Z18ray_tracing_kernelPf6vectorffS0_fiiP17curandStateXORWOW) ;  /* 0xffffffdc040c7950 */ /* 0x000fea0003c3ffff */
        .weak           $__internal_3_$__cuda_sm3x_div_rn_noftz_f32_slowpath
        .type           $__internal_3_$__cuda_sm3x_div_rn_noftz_f32_slowpath,@function
        .size           $__internal_3_$__cuda_sm3x_div_rn_noftz_f32_slowpath,(.L_x_68 - $__internal_3_$__cuda_sm3x_div_rn_noftz_f32_slowpath)
$__internal_3_$__cuda_sm3x_div_rn_noftz_f32_slowpath:
[----:B------:R-:W-:Y:S01]  /*23d0*/  SHF.R.U32.HI R16, RZ, 0x17, R11 ;  /* 0x00000017ff107819 */ /* 0x000fe2000001160b */
[----:B------:R-:W-:Y:S01]  /*23e0*/  BSSY.RECONVERGENT B2, `(.L_x_44) ;  /* 0x0000062000027945 */ /* 0x000fe20003800200 */
[----:B------:R-:W-:Y:S02]  /*23f0*/  SHF.R.U32.HI R19, RZ, 0x17, R14 ;  /* 0x00000017ff137819 */ /* 0x000fe4000001160e */
[----:B------:R-:W-:Y:S02]  /*2400*/  LOP3.LUT R16, R16, 0xff, RZ, 0xc0, !PT ;  /* 0x000000ff10107812 */ /* 0x000fe400078ec0ff */
[----:B------:R-:W-:Y:S02]  /*2410*/  LOP3.LUT R19, R19, 0xff, RZ, 0xc0, !PT ;  /* 0x000000ff13137812 */ /* 0x000fe400078ec0ff */
[----:B------:R-:W-:-:S03]  /*2420*/  IADD3 R20, PT, PT, R16, -0x1, RZ ;  /* 0xffffffff10147810 */ /* 0x000fc60007ffe0ff */
[----:B------:R-:W-:Y:S01]  /*2430*/  VIADD R18, R19, 0xffffffff ;  /* 0xffffffff13127836 */ /* 0x000fe20000000000 */
[----:B------:R-:W-:-:S04]  /*2440*/  ISETP.GT.U32.AND P0, PT, R20, 0xfd, PT ;  /* 0x000000fd1400780c */ /* 0x000fc80003f04070 */
[----:B------:R-:W-:-:S13]  /*2450*/  ISETP.GT.U32.OR P0, PT, R18, 0xfd, P0 ;  /* 0x000000fd1200780c */ /* 0x000fda0000704470 */
[----:B------:R-:W-:Y:S01]  /*2460*/  @!P0 MOV R15, RZ ;  /* 0x000000ff000f8202 */ /* 0x000fe20000000f00 */
[----:B------:R-:W-:Y:S06]  /*2470*/  @!P0 BRA `(.L_x_45) ;  /* 0x00000000005c8947 */ /* 0x000fec0003800000 */
[----:B------:R-:W-:Y:S02]  /*2480*/  FSETP.GTU.FTZ.AND P0, PT, |R14|, +INF , PT ;  /* 0x7f8000000e00780b */ /* 0x000fe40003f1c200 */
[----:B------:R-:W-:-:S04]  /*2490*/  FSETP.GTU.FTZ.AND P1, PT, |R11|, +INF , PT ;  /* 0x7f8000000b00780b */ /* 0x000fc80003f3c200 */
[----:B------:R-:W-:-:S13]  /*24a0*/  PLOP3.LUT P0, PT, P0, P1, PT, 0xf8, 0x8f ;  /* 0x00000000008f781c */ /* 0x000fda0000703f70 */
[----:B------:R-:W-:Y:S05]  /*24b0*/  @P0 BRA `(.L_x_46) ;  /* 0x00000004004c0947 */ /* 0x000fea0003800000 */
[----:B------:R-:W-:-:S13]  /*24c0*/  LOP3.LUT P0, RZ, R11, 0x7fffffff, R14, 0xc8, !PT ;  /* 0x7fffffff0bff7812 */ /* 0x000fda000780c80e */
[----:B------:R-:W-:Y:S05]  /*24d0*/  @!P0 BRA `(.L_x_47) ;  /* 0x00000004003c8947 */ /* 0x000fea0003800000 */
[C---:B------:R-:W-:Y:S02]  /*24e0*/  FSETP.NEU.FTZ.AND P2, PT, |R14|.reuse, +INF , PT ;  /* 0x7f8000000e00780b */ /* 0x040fe40003f5d200 */
[----:B------:R-:W-:Y:S02]  /*24f0*/  FSETP.NEU.FTZ.AND P1, PT, |R11|, +INF , PT ;  /* 0x7f8000000b00780b */ /* 0x000fe40003f3d200 */
[----:B------:R-:W-:-:S11]  /*2500*/  FSETP.NEU.FTZ.AND P0, PT, |R14|, +INF , PT ;  /* 0x7f8000000e00780b */ /* 0x000fd60003f1d200 */
[----:B------:R-:W-:Y:S05]  /*2510*/  @!P1 BRA !P2, `(.L_x_47) ;  /* 0x00000004002c9947 */ /* 0x000fea0005000000 */
[----:B------:R-:W-:-:S04]  /*2520*/  LOP3.LUT P2, RZ, R14, 0x7fffffff, RZ, 0xc0, !PT ;  /* 0x7fffffff0eff7812 */ /* 0x000fc8000784c0ff */
[----:B------:R-:W-:-:S13]  /*2530*/  PLOP3.LUT P1, PT, P1, P2, PT, 0x2f, 0xf2 ;  /* 0x0000000000f2781c */ /* 0x000fda0000f24577 */
[----:B------:R-:W-:Y:S05]  /*2540*/  @P1 BRA `(.L_x_48) ;  /* 0x0000000400181947 */ /* 0x000fea0003800000 */
[----:B------:R-:W-:-:S04]  /*2550*/  LOP3.LUT P1, RZ, R11, 0x7fffffff, RZ, 0xc0, !PT ;  /* 0x7fffffff0bff7812 */ /* 0x000fc8000782c0ff */
[----:B------:R-:W-:-:S13]  /*2560*/  PLOP3.LUT P0, PT, P0, P1, PT, 0x2f, 0xf2 ;  /* 0x0000000000f2781c */ /* 0x000fda0000702577 */
[----:B------:R-:W-:Y:S05]  /*2570*/  @P0 BRA `(.L_x_49) ;  /* 0x0000000400000947 */ /* 0x000fea0003800000 */
[----:B------:R-:W-:Y:S02]  /*2580*/  ISETP.GE.AND P0, PT, R18, RZ, PT ;  /* 0x000000ff1200720c */ /* 0x000fe40003f06270 */
[----:B------:R-:W-:-:S11]  /*2590*/  ISETP.GE.AND P1, PT, R20, RZ, PT ;  /* 0x000000ff1400720c */ /* 0x000fd60003f26270 */
[----:B------:R-:W-:Y:S01]  /*25a0*/  @P0 IMAD.MOV.U32 R15, RZ, RZ, RZ ;  /* 0x000000ffff0f0224 */ /* 0x000fe200078e00ff */
[----:B------:R-:W-:Y:S01]  /*25b0*/  @!P0 MOV R15, 0xffffffc0 ;  /* 0xffffffc0000f8802 */ /* 0x000fe20000000f00 */
[----:B------:R-:W-:Y:S01]  /*25c0*/  @!P0 FFMA R14, R14, 1.84467440737095516160e+19, RZ ;  /* 0x5f8000000e0e8823 */ /* 0x000fe200000000ff */
[----:B------:R-:W-:-:S03]  /*25d0*/  @!P1 FFMA R11, R11, 1.84467440737095516160e+19, RZ ;  /* 0x5f8000000b0b9823 */ /* 0x000fc600000000ff */
[----:B------:R-:W-:-:S07]  /*25e0*/  @!P1 VIADD R15, R15, 0x40 ;  /* 0x000000400f0f9836 */ /* 0x000fce0000000000 */
.L_x_45:
[----:B------:R-:W-:Y:S01]  /*25f0*/  LEA R18, R16, 0xc0800000, 0x17 ;  /* 0xc080000010127811 */ /* 0x000fe200078eb8ff */
[----:B------:R-:W-:Y:S01]  /*2600*/  VIADD R19, R19, 0xffffff81 ;  /* 0xffffff8113137836 */ /* 0x000fe20000000000 */
[----:B------:R-:W-:Y:S02]  /*2610*/  BSSY.RECONVERGENT B3, `(.L_x_50) ;  /* 0x0000035000037945 */ /* 0x000fe40003800200 */
[----:B------:R-:W-:Y:S01]  /*2620*/  IADD3 R20, PT, PT, -R18, R11, RZ ;  /* 0x0000000b12147210 */ /* 0x000fe20007ffe1ff */
[----:B------:R-:W-:-:S03]  /*2630*/  IMAD R11, R19, -0x800000, R14 ;  /* 0xff800000130b7824 */ /* 0x000fc600078e020e */
[----:B------:R0:W1:Y:S01]  /*2640*/  MUFU.RCP R21, R20 ;  /* 0x0000001400157308 */ /* 0x0000620000001000 */
[----:B------:R-:W-:Y:S01]  /*2650*/  FADD.FTZ R18, -R20, -RZ ;  /* 0x800000ff14127221 */ /* 0x000fe20000010100 */
[----:B0-----:R-:W-:-:S04]  /*2660*/  IADD3 R20, PT, PT, R19, 0x7f, -R16 ;  /* 0x0000007f13147810 */ /* 0x001fc80007ffe810 */
[----:B------:R-:W-:Y:S01]  /*2670*/  IADD3 R20, PT, PT, R20, R15, RZ ;  /* 0x0000000f14147210 */ /* 0x000fe20007ffe0ff */
[----:B-1----:R-:W-:-:S04]  /*2680*/  FFMA R22, R21, R18, 1 ;  /* 0x3f80000015167423 */ /* 0x002fc80000000012 */
[----:B------:R-:W-:-:S04]  /*2690*/  FFMA R14, R21, R22, R21 ;  /* 0x00000016150e7223 */ /* 0x000fc80000000015 */
[----:B------:R-:W-:-:S04]  /*26a0*/  FFMA R21, R11, R14, RZ ;  /* 0x0000000e0b157223 */ /* 0x000fc800000000ff */
[----:B------:R-:W-:-:S04]  /*26b0*/  FFMA R22, R18, R21, R11 ;  /* 0x0000001512167223 */ /* 0x000fc8000000000b */
[----:B------:R-:W-:-:S04]  /*26c0*/  FFMA R21, R14, R22, R21 ;  /* 0x000000160e157223 */ /* 0x000fc80000000015 */
[----:B------:R-:W-:-:S04]  /*26d0*/  FFMA R18, R18, R21, R11 ;  /* 0x0000001512127223 */ /* 0x000fc8000000000b */
[----:B------:R-:W-:-:S05]  /*26e0*/  FFMA R11, R14, R18, R21 ;  /* 0x000000120e0b7223 */ /* 0x000fca0000000015 */
[----:B------:R-:W-:-:S04]  /*26f0*/  SHF.R.U32.HI R16, RZ, 0x17, R11 ;  /* 0x00000017ff107819 */ /* 0x000fc8000001160b */
[----:B------:R-:W-:-:S05]  /*2700*/  LOP3.LUT R16, R16, 0xff, RZ, 0xc0, !PT ;  /* 0x000000ff10107812 */ /* 0x000fca00078ec0ff */
[----:B------:R-:W-:-:S05]  /*2710*/  IMAD.IADD R16, R16, 0x1, R20 ;  /* 0x0000000110107824 */ /* 0x000fca00078e0214 */
[----:B------:R-:W-:-:S04]  /*2720*/  IADD3 R15, PT, PT, R16, -0x1, RZ ;  /* 0xffffffff100f7810 */ /* 0x000fc80007ffe0ff */
[----:B------:R-:W-:-:S13]  /*2730*/  ISETP.GE.U32.AND P0, PT, R15, 0xfe, PT ;  /* 0x000000fe0f00780c */ /* 0x000fda0003f06070 */
[----:B------:R-:W-:Y:S05]  /*2740*/  @!P0 BRA `(.L_x_51) ;  /* 0x0000000000808947 */ /* 0x000fea0003800000 */
[----:B------:R-:W-:-:S13]  /*2750*/  ISETP.GT.AND P0, PT, R16, 0xfe, PT ;  /* 0x000000fe1000780c */ /* 0x000fda0003f04270 */
[----:B------:R-:W-:Y:S05]  /*2760*/  @P0 BRA `(.L_x_52) ;  /* 0x00000000006c0947 */ /* 0x000fea0003800000 */
[----:B------:R-:W-:-:S13]  /*2770*/  ISETP.GE.AND P0, PT, R16, 0x1, PT ;  /* 0x000000011000780c */ /* 0x000fda0003f06270 */
[----:B------:R-:W-:Y:S05]  /*2780*/  @P0 BRA `(.L_x_53) ;  /* 0x0000000000740947 */ /* 0x000fea0003800000 */
[----:B------:R-:W-:Y:S02]  /*2790*/  ISETP.GE.AND P0, PT, R16, -0x18, PT ;  /* 0xffffffe81000780c */ /* 0x000fe40003f06270 */
[----:B------:R-:W-:-:S11]  /*27a0*/  LOP3.LUT R11, R11, 0x80000000, RZ, 0xc0, !PT ;  /* 0x800000000b0b7812 */ /* 0x000fd600078ec0ff */
[----:B------:R-:W-:Y:S05]  /*27b0*/  @!P0 BRA `(.L_x_53) ;  /* 0x0000000000688947 */ /* 0x000fea0003800000 */
[-CC-:B------:R-:W-:Y:S01]  /*27c0*/  FFMA.RZ R15, R14, R18.reuse, R21.reuse ;  /* 0x000000120e0f7223 */ /* 0x180fe2000000c015 */
[C---:B------:R-:W-:Y:S02]  /*27d0*/  ISETP.NE.AND P2, PT, R16.reuse, RZ, PT ;  /* 0x000000ff1000720c */ /* 0x040fe40003f45270 */
[----:B------:R-:W-:Y:S02]  /*27e0*/  ISETP.NE.AND P1, PT, R16, RZ, PT ;  /* 0x000000ff1000720c */ /* 0x000fe40003f25270 */
[----:B------:R-:W-:Y:S01]  /*27f0*/  LOP3.LUT R19, R15, 0x7fffff, RZ, 0xc0, !PT ;  /* 0x007fffff0f137812 */ /* 0x000fe200078ec0ff */
[CCC-:B------:R-:W-:Y:S01]  /*2800*/  FFMA.RP R15, R14.reuse, R18.reuse, R21.reuse ;  /* 0x000000120e0f7223 */ /* 0x1c0fe20000008015 */
[----:B------:R-:W-:Y:S01]  /*2810*/  FFMA.RM R14, R14, R18, R21 ;  /* 0x000000120e0e7223 */ /* 0x000fe20000004015 */
[C---:B------:R-:W-:Y:S01]  /*2820*/  VIADD R18, R16.reuse, 0x20 ;  /* 0x0000002010127836 */ /* 0x040fe20000000000 */
[----:B------:R-:W-:Y:S02]  /*2830*/  LOP3.LUT R19, R19, 0x800000, RZ, 0xfc, !PT ;  /* 0x0080000013137812 */ /* 0x000fe400078efcff */
[----:B------:R-:W-:-:S02]  /*2840*/  IADD3 R16, PT, PT, -R16, RZ, RZ ;  /* 0x000000ff10107210 */ /* 0x000fc40007ffe1ff */
[----:B------:R-:W-:Y:S02]  /*2850*/  SHF.L.U32 R18, R19, R18, RZ ;  /* 0x0000001213127219 */ /* 0x000fe400000006ff */
[----:B------:R-:W-:Y:S02]  /*2860*/  FSETP.NEU.FTZ.AND P0, PT, R15, R14, PT ;  /* 0x0000000e0f00720b */ /* 0x000fe40003f1d000 */
[----:B------:R-:W-:Y:S02]  /*2870*/  SEL R14, R16, RZ, P2 ;  /* 0x000000ff100e7207 */ /* 0x000fe40001000000 */
[----:B------:R-:W-:Y:S02]  /*2880*/  ISETP.NE.AND P1, PT, R18, RZ, P1 ;  /* 0x000000ff1200720c */ /* 0x000fe40000f25270 */
[----:B------:R-:W-:Y:S02]  /*2890*/  SHF.R.U32.HI R14, RZ, R14, R19 ;  /* 0x0000000eff0e7219 */ /* 0x000fe40000011613 */
[----:B------:R-:W-:-:S02]  /*28a0*/  PLOP3.LUT P0, PT, P0, P1, PT, 0xf8, 0x8f ;  /* 0x00000000008f781c */ /* 0x000fc40000703f70 */
[----:B------:R-:W-:Y:S02]  /*28b0*/  SHF.R.U32.HI R16, RZ, 0x1, R14 ;  /* 0x00000001ff107819 */ /* 0x000fe4000001160e */
[----:B------:R-:W-:-:S04]  /*28c0*/  SEL R15, RZ, 0x1, !P0 ;  /* 0x00000001ff0f7807 */ /* 0x000fc80004000000 */
[----:B------:R-:W-:-:S04]  /*28d0*/  LOP3.LUT R15, R15, 0x1, R16, 0xf8, !PT ;  /* 0x000000010f0f7812 */ /* 0x000fc800078ef810 */
[----:B------:R-:W-:-:S05]  /*28e0*/  LOP3.LUT R15, R15, R14, RZ, 0xc0, !PT ;  /* 0x0000000e0f0f7212 */ /* 0x000fca00078ec0ff */
[----:B------:R-:W-:-:S05]  /*28f0*/  IMAD.IADD R16, R16, 0x1, R15 ;  /* 0x0000000110107824 */ /* 0x000fca00078e020f */
[----:B------:R-:W-:Y:S01]  /*2900*/  LOP3.LUT R11, R16, R11, RZ, 0xfc, !PT ;  /* 0x0000000b100b7212 */ /* 0x000fe200078efcff */
[----:B------:R-:W-:Y:S06]  /*2910*/  BRA `(.L_x_53) ;  /* 0x0000000000107947 */ /* 0x000fec0003800000 */
.L_x_52:
[----:B------:R-:W-:-:S04]  /*2920*/  LOP3.LUT R11, R11, 0x80000000, RZ, 0xc0, !PT ;  /* 0x800000000b0b7812 */ /* 0x000fc800078ec0ff */
[----:B------:R-:W-:Y:S01]  /*2930*/  LOP3.LUT R11, R11, 0x7f800000, RZ, 0xfc, !PT ;  /* 0x7f8000000b0b7812 */ /* 0x000fe200078efcff */
[----:B------:R-:W-:Y:S06]  /*2940*/  BRA `(.L_x_53) ;  /* 0x0000000000047947 */ /* 0x000fec0003800000 */
.L_x_51:
[----:B------:R-:W-:-:S07]  /*2950*/  LEA R11, R20, R11, 0x17 ;  /* 0x0000000b140b7211 */ /* 0x000fce00078eb8ff */
.L_x_53:
[----:B------:R-:W-:Y:S05]  /*2960*/  BSYNC.RECONVERGENT B3 ;  /* 0x0000000000037941 */ /* 0x000fea0003800200 */
.L_x_50:
[----:B------:R-:W-:Y:S05]  /*2970*/  BRA `(.L_x_54) ;  /* 0x0000000000207947 */ /* 0x000fea0003800000 */
.L_x_49:
[----:B------:R-:W-:-:S04]  /*2980*/  LOP3.LUT R11, R11, 0x80000000, R14, 0x48, !PT ;  /* 0x800000000b0b7812 */ /* 0x000fc800078e480e */
[----:B------:R-:W-:Y:S01]  /*2990*/  LOP3.LUT R11, R11, 0x7f800000, RZ, 0xfc, !PT ;  /* 0x7f8000000b0b7812 */ /* 0x000fe200078efcff */
[----:B------:R-:W-:Y:S06]  /*29a0*/  BRA `(.L_x_54) ;  /* 0x0000000000147947 */ /* 0x000fec0003800000 */
.L_x_48:
[----:B------:R-:W-:Y:S01]  /*29b0*/  LOP3.LUT R11, R11, 0x80000000, R14, 0x48, !PT ;  /* 0x800000000b0b7812 */ /* 0x000fe200078e480e */
[----:B------:R-:W-:Y:S06]  /*29c0*/  BRA `(.L_x_54) ;  /* 0x00000000000c7947 */ /* 0x000fec0003800000 */
.L_x_47:
[----:B------:R-:W0:Y:S01]  /*29d0*/  MUFU.RSQ R11, -QNAN ;  /* 0xffc00000000b7908 */ /* 0x000e220000001400 */
[----:B------:R-:W-:Y:S05]  /*29e0*/  BRA `(.L_x_54) ;  /* 0x0000000000047947 */ /* 0x000fea0003800000 */
.L_x_46:
[----:B------:R-:W-:-:S07]  /*29f0*/  FADD.FTZ R11, R14, R11 ;  /* 0x0000000b0e0b7221 */ /* 0x000fce0000010000 */
.L_x_54:
[----:B------:R-:W-:Y:S05]  /*2a00*/  BSYNC.RECONVERGENT B2 ;  /* 0x0000000000027941 */ /* 0x000fea0003800200 */
.L_x_44:
[----:B------:R-:W-:Y:S02]  /*2a10*/  HFMA2 R15, -RZ, RZ, 0, 0 ;  /* 0x00000000ff0f7431 */ /* 0x000fe400000001ff */
[----:B------:R-:W-:-:S04]  /*2a20*/  IMAD.MOV.U32 R14, RZ, RZ, R17 ;  /* 0x000000ffff0e7224 */ /* 0x000fc800078e0011 */
[----:B0-----:R-:W-:Y:S05]  /*2a30*/  RET.REL.NODEC R14 `(_Z18ray_tracing_kernelPf6vectorffS0_fiiP17curandStateXORWOW) ;  /* 0xffffffd40e707950 */ /* 0x001fea0003c3ffff */
.L_x_55:
[----:B------:R-:W-:-:S00]  /*2a40*/  BRA `(.L_x_55) ;  /* 0xfffffffc00fc7947 */ /* 0x000fc0000383ffff */
[----:B------:R-:W-:-:S00]  /*2a50*/  NOP ;  /* 0x0000000000007918 */ /* 0x000fc00000000000 */
        /* <DEDUP_REMOVED lines=10> */
.L_x_68:


//--------------------- .text._Z12setup_kernelP17curandStateXORWOWm --------------------------
	.section	.text._Z12setup_kernelP17curandStateXORWOWm,"ax",@progbits
	.align	128
        .global         _Z12setup_kernelP17curandStateXORWOWm
        .type           _Z12setup_kernelP17curandStateXORWOWm,@function
        .size           _Z12setup_kernelP17curandStateXORWOWm,(.L_x_70 - _Z12setup_kernelP17curandStateXORWOWm)
        .other          _Z12setup_kernelP17curandStateXORWOWm,@"STO_CUDA_ENTRY STV_DEFAULT"
_Z12setup_kernelP17curandStateXORWOWm:
.text._Z12setup_kernelP17curandStateXORWOWm:
[----:B------:R-:W-:Y:S01]  /*0000*/  LDC R1, c[0x0][0x37c] ;  /* 0x0000df00ff017b82 */ /* 0x000fe20000000800 */
[----:B------:R-:W0:Y:S07]  /*0010*/  S2R R13, SR_TID.X ;  /* 0x00000000000d7919 */ /* 0x000e2e0000002100 */
[----:B------:R-:W1:Y:S01]  /*0020*/  LDC.64 R2, c[0x0][0x388] ;  /* 0x0000e200ff027b82 */ /* 0x000e620000000a00 */
[----:B------:R-:W2:Y:S01]  /*0030*/  LDCU.64 UR4, c[0x0][0x358] ;  /* 0x00006b00ff0477ac */ /* 0x000ea20008000a00 */
[----:B------:R-:W-:Y:S06]  /*0040*/  BSSY.RECONVERGENT B0, `(.L_x_56) ;  /* 0x00000e5000007945 */ /* 0x000fec0003800200 */
[----:B------:R-:W0:Y:S08]  /*0050*/  S2UR UR6, SR_CTAID.X ;  /* 0x00000000000679c3 */ /* 0x000e300000002500 */
[----:B------:R-:W0:Y:S08]  /*0060*/  LDC R4, c[0x0][0x360] ;  /* 0x0000d800ff047b82 */ /* 0x000e300000000800 */
[----:B------:R-:W3:Y:S01]  /*0070*/  LDC.64 R6, c[0x0][0x380] ;  /* 0x0000e000ff067b82 */ /* 0x000ee20000000a00 */
[----:B-1----:R-:W-:-:S02]  /*0080*/  LOP3.LUT R0, R2, 0xaad26b49, RZ, 0x3c, !PT ;  /* 0xaad26b4902007812 */ /* 0x002fc400078e3cff */
[----:B------:R-:W-:-:S03]  /*0090*/  LOP3.LUT R2, R3, 0xf7dcefdd, RZ, 0x3c, !PT ;  /* 0xf7dcefdd03027812 */ /* 0x000fc600078e3cff */
[----:B------:R-:W-:Y:S02]  /*00a0*/  IMAD R0, R0, 0x4182bed5, RZ ;  /* 0x4182bed500007824 */ /* 0x000fe400078e02ff */
[----:B------:R-:W-:Y:S02]  /*00b0*/  IMAD R3, R2, -0x658354e5, RZ ;  /* 0x9a7cab1b02037824 */ /* 0x000fe400078e02ff */
[C---:B------:R-:W-:Y:S01]  /*00c0*/  VIADD R5, R0.reuse, 0x75bcd15 ;  /* 0x075bcd1500057836 */ /* 0x040fe20000000000 */
[C---:B------:R-:W-:Y:S01]  /*00d0*/  LOP3.LUT R8, R0.reuse, 0x159a55e5, RZ, 0x3c, !PT ;  /* 0x159a55e500087812 */ /* 0x040fe200078e3cff */
[----:B------:R-:W-:Y:S01]  /*00e0*/  VIADD R11, R0, 0x583f19 ;  /* 0x00583f19000b7836 */ /* 0x000fe20000000000 */
[C---:B------:R-:W-:Y:S01]  /*00f0*/  LOP3.LUT R10, R3.reuse, 0x5491333, RZ, 0x3c, !PT ;  /* 0x05491333030a7812 */ /* 0x040fe200078e3cff */
[----:B------:R-:W-:Y:S02]  /*0100*/  VIADD R9, R3, 0x1f123bb5 ;  /* 0x1f123bb503097836 */ /* 0x000fe40000000000 */
[----:B0-----:R-:W-:Y:S01]  /*0110*/  IMAD R13, R4, UR6, R13 ;  /* 0x00000006040d7c24 */ /* 0x001fe2000f8e020d */
[----:B------:R-:W-:-:S04]  /*0120*/  IADD3 R4, PT, PT, R0, 0x64f0c9, R3 ;  /* 0x0064f0c900047810 */ /* 0x000fc80007ffe003 */
[C---:B------:R-:W-:Y:S01]  /*0130*/  ISETP.NE.AND P0, PT, R13.reuse, RZ, PT ;  /* 0x000000ff0d00720c */ /* 0x040fe20003f05270 */
[----:B---3--:R-:W-:-:S05]  /*0140*/  IMAD.WIDE R6, R13, 0x30, R6 ;  /* 0x000000300d067825 */ /* 0x008fca00078e0206 */
[----:B--2---:R0:W-:Y:S04]  /*0150*/  STG.E.64 desc[UR4][R6.64], R4 ;  /* 0x0000000406007986 */ /* 0x0041e8000c101b04 */
[----:B------:R0:W-:Y:S04]  /*0160*/  STG.E.64 desc[UR4][R6.64+0x8], R8 ;  /* 0x0000080806007986 */ /* 0x0001e8000c101b04 */
[----:B------:R0:W-:Y:S01]  /*0170*/  STG.E.64 desc[UR4][R6.64+0x10], R10 ;  /* 0x0000100a06007986 */ /* 0x0001e2000c101b04 */
[----:B------:R-:W-:Y:S05]  /*0180*/  @!P0 BRA `(.L_x_57) ;  /* 0x0000000c00408947 */ /* 0x000fea0003800000 */
[----:B------:R-:W-:Y:S01]  /*0190*/  SHF.R.S32.HI R0, RZ, 0x1f, R13 ;  /* 0x0000001fff007819 */ /* 0x000fe2000001140d */
[----:B------:R-:W-:-:S07]  /*01a0*/  IMAD.MOV.U32 R12, RZ, RZ, RZ ;  /* 0x000000ffff0c7224 */ /* 0x000fce00078e00ff */
.L_x_63:
[----:B-1----:R-:W-:Y:S01]  /*01b0*/  LOP3.LUT R2, R13, 0x3, RZ, 0xc0, !PT ;  /* 0x000000030d027812 */ /* 0x002fe200078ec0ff */
[----:B------:R-:W-:Y:S03]  /*01c0*/  BSSY.RECONVERGENT B1, `(.L_x_58) ;  /* 0x00000c6000017945 */ /* 0x000fe60003800200 */
[----:B------:R-:W-:-:S04]  /*01d0*/  ISETP.NE.U32.AND P0, PT, R2, RZ, PT ;  /* 0x000000ff0200720c */ /* 0x000fc80003f05070 */
[----:B------:R-:W-:-:S13]  /*01e0*/  ISETP.NE.AND.EX P0, PT, RZ, RZ, PT, P0 ;  /* 0x000000ffff00720c */ /* 0x000fda0003f05300 */
[----:B------:R-:W-:Y:S05]  /*01f0*/  @!P0 BRA `(.L_x_59) ;  /* 0x0000000c00088947 */ /* 0x000fea0003800000 */
[----:B0-----:R-:W0:Y:S01]  /*0200*/  LDC.64 R8, c[0x4][RZ] ;  /* 0x01000000ff087b82 */ /* 0x001e220000000a00 */
[----:B------:R-:W-:Y:S02]  /*0210*/  IMAD.MOV.U32 R14, RZ, RZ, RZ ;  /* 0x000000ffff0e7224 */ /* 0x000fe400078e00ff */
[----:B0-----:R-:W-:-:S07]  /*0220*/  IMAD.WIDE.U32 R8, R12, 0xc80, R8 ;  /* 0x00000c800c087825 */ /* 0x001fce00078e0008 */
.L_x_62:
[----:B-1----:R-:W-:Y:S01]  /*0230*/  IMAD.MOV.U32 R15, RZ, RZ, RZ ;  /* 0x000000ffff0f7224 */ /* 0x002fe200078e00ff */
[----:B------:R-:W-:Y:S01]  /*0240*/  CS2R R2, SRZ ;  /* 0x0000000000027805 */ /* 0x000fe2000001ff00 */
[----:B------:R-:W-:Y:S01]  /*0250*/  IMAD.MOV.U32 R17, RZ, RZ, RZ ;  /* 0x000000ffff117224 */ /* 0x000fe200078e00ff */
[----:B------:R-:W-:-:S07]  /*0260*/  CS2R R4, SRZ ;  /* 0x0000000000047805 */ /* 0x000fce000001ff00 */
.L_x_61:
[----:B------:R-:W-:-:S05]  /*0270*/  IMAD.WIDE.U32 R10, R17, 0x4, R6 ;  /* 0x00000004110a7825 */ /* 0x000fca00078e0006 */
[----:B------:R0:W5:Y:S01]  /*0280*/  LDG.E R16, desc[UR4][R10.64+0x4] ;  /* 0x000004040a107981 */ /* 0x000162000c1e1900 */
[----:B------:R-:W-:-:S07]  /*0290*/  IMAD.MOV.U32 R19, RZ, RZ, RZ ;  /* 0x000000ffff137224 */ /* 0x000fce00078e00ff */
.L_x_60:
[----:B-----5:R-:W-:Y:S01]  /*02a0*/  SHF.R.U32.HI R24, RZ, R19, R16 ;  /* 0x00000013ff187219 */ /* 0x020fe20000011610 */
[----:B0-----:R-:W-:-:S03]  /*02b0*/  IMAD.SHL.U32 R10, R17, 0x20, RZ ;  /* 0x00000020110a7824 */ /* 0x001fc600078e00ff */
[----:B------:R-:W-:Y:S01]  /*02c0*/  LOP3.LUT R11, R24, 0x1, RZ, 0xc0, !PT ;  /* 0x00000001180b7812 */ /* 0x000fe200078ec0ff */
[----:B------:R-:W-:-:S03]  /*02d0*/  IMAD.IADD R10, R10, 0x1, R19 ;  /* 0x000000010a0a7824 */ /* 0x000fc600078e0213 */
[----:B------:R-:W-:Y:S01]  /*02e0*/  ISETP.NE.U32.AND P0, PT, R11, 0x1, PT ;  /* 0x000000010b00780c */ /* 0x000fe20003f05070 */
[----:B------:R-:W-:-:S03]  /*02f0*/  IMAD R11, R10, 0x5, RZ ;  /* 0x000000050a0b7824 */ /* 0x000fc600078e02ff */
[----:B------:R-:W-:Y:S01]  /*0300*/  R2P PR, R24, 0x7e ;  /* 0x0000007e18007804 */ /* 0x000fe20000000000 */
[----:B------:R-:W-:-:S08]  /*0310*/  IMAD.WIDE.U32 R10, R11, 0x4, R8 ;  /* 0x000000040b0a7825 */ /* 0x000fd000078e0008 */
[----:B------:R-:W2:Y:S04]  /*0320*/  @!P0 LDG.E R18, desc[UR4][R10.64] ;  /* 0x000000040a128981 */ /* 0x000ea8000c1e1900 */
[----:B------:R-:W3:Y:S04]  /*0330*/  @!P0 LDG.E R20, desc[UR4][R10.64+0x10] ;  /* 0x000010040a148981 */ /* 0x000ee8000c1e1900 */
[----:B------:R-:W4:Y:S04]  /*0340*/  @P1 LDG.E R22, desc[UR4][R10.64+0x14] ;  /* 0x000014040a161981 */ /* 0x000f28000c1e1900 */
[----:B------:R-:W4:Y:S04]  /*0350*/  @P2 LDG.E R26, desc[UR4][R10.64+0x28] ;  /* 0x000028040a1a2981 */ /* 0x000f28000c1e1900 */
[----:B------:R-:W4:Y:S04]  /*0360*/  @!P0 LDG.E R21, desc[UR4][R10.64+0x4] ;  /* 0x000004040a158981 */ /* 0x000f28000c1e1900 */
[----:B------:R-:W4:Y:S04]  /*0370*/  @!P0 LDG.E R23, desc[UR4][R10.64+0xc] ;  /* 0x00000c040a178981 */ /* 0x000f28000c1e1900 */
[----:B------:R-:W4:Y:S04]  /*0380*/  @P1 LDG.E R25, desc[UR4][R10.64+0x18] ;  /* 0x000018040a191981 */ /* 0x000f28000c1e1900 */
[----:B------:R-:W4:Y:S04]  /*0390*/  @P3 LDG.E R28, desc[UR4][R10.64+0x3c] ;  /* 0x00003c040a1c3981 */ /* 0x000f28000c1e1900 */
[----:B------:R-:W4:Y:S01]  /*03a0*/  @P6 LDG.E R27, desc[UR4][R10.64+0x7c] ;  /* 0x00007c040a1b6981 */ /* 0x000f22000c1e1900 */
[----:B--2---:R-:W-:-:S03]  /*03b0*/  @!P0 LOP3.LUT R15, R15, R18, RZ, 0x3c, !PT ;  /* 0x000000120f0f8212 */ /* 0x004fc600078e3cff */
[----:B------:R-:W2:Y:S01]  /*03c0*/  @!P0 LDG.E R18, desc[UR4][R10.64+0x8] ;  /* 0x000008040a128981 */ /* 0x000ea2000c1e1900 */
[----:B---3--:R-:W-:-:S03]  /*03d0*/  @!P0 LOP3.LUT R3, R3, R20, RZ, 0x3c, !PT ;  /* 0x0000001403038212 */ /* 0x008fc600078e3cff */
[----:B------:R-:W3:Y:S01]  /*03e0*/  @P1 LDG.E R20, desc[UR4][R10.64+0x24] ;  /* 0x000024040a141981 */ /* 0x000ee2000c1e1900 */
[----:B----4-:R-:W-:-:S03]  /*03f0*/  @P1 LOP3.LUT R15, R15, R22, RZ, 0x3c, !PT ;  /* 0x000000160f0f1212 */ /* 0x010fc600078e3cff */
[----:B------:R-:W4:Y:S01]  /*0400*/  @P2 LDG.E R22, desc[UR4][R10.64+0x38] ;  /* 0x000038040a162981 */ /* 0x000f22000c1e1900 */
[----:B------:R-:W-:-:S03]  /*0410*/  @P2 LOP3.LUT R15, R15, R26, RZ, 0x3c, !PT ;  /* 0x0000001a0f0f2212 */ /* 0x000fc600078e3cff */
[----:B------:R-:W4:Y:S01]  /*0420*/  @P4 LDG.E R26, desc[UR4][R10.64+0x50] ;  /* 0x000050040a1a4981 */ /* 0x000f22000c1e1900 */
[----:B------:R-:W-:-:S03]  /*0430*/  @!P0 LOP3.LUT R4, R4, R21, RZ, 0x3c, !PT ;  /* 0x0000001504048212 */ /* 0x000fc600078e3cff */
[----:B------:R-:W4:Y:S01]  /*0440*/  @P1 LDG.E R21, desc[UR4][R10.64+0x20] ;  /* 0x000020040a151981 */ /* 0x000f22000c1e1900 */
[----:B------:R-:W-:-:S03]  /*0450*/  @!P0 LOP3.LUT R2, R2, R23, RZ, 0x3c, !PT ;  /* 0x0000001702028212 */ /* 0x000fc600078e3cff */
[----:B------:R-:W4:Y:S01]  /*0460*/  @P2 LDG.E R23, desc[UR4][R10.64+0x2c] ;  /* 0x00002c040a172981 */ /* 0x000f22000c1e1900 */
[----:B------:R-:W-:-:S03]  /*0470*/  @P1 LOP3.LUT R4, R4, R25, RZ, 0x3c, !PT ;  /* 0x0000001904041212 */ /* 0x000fc600078e3cff */
[----:B------:R-:W4:Y:S01]  /*0480*/  @P2 LDG.E R25, desc[UR4][R10.64+0x34] ;  /* 0x000034040a192981 */ /* 0x000f22000c1e1900 */
[----:B--2---:R-:W-:-:S03]  /*0490*/  @!P0 LOP3.LUT R5, R5, R18, RZ, 0x3c, !PT ;  /* 0x0000001205058212 */ /* 0x004fc600078e3cff */
[----:B------:R-:W2:Y:S01]  /*04a0*/  @P1 LDG.E R18, desc[UR4][R10.64+0x1c] ;  /* 0x00001c040a121981 */ /* 0x000ea2000c1e1900 */
[----:B---3--:R-:W-:-:S03]  /*04b0*/  @P1 LOP3.LUT R3, R3, R20, RZ, 0x3c, !PT ;  /* 0x0000001403031212 */ /* 0x008fc600078e3cff */
[----:B------:R-:W3:Y:S01]  /*04c0*/  @P2 LDG.E R20, desc[UR4][R10.64+0x30] ;  /* 0x000030040a142981 */ /* 0x000ee2000c1e1900 */
[----:B----4-:R-:W-:-:S03]  /*04d0*/  @P2 LOP3.LUT R3, R3, R22, RZ, 0x3c, !PT ;  /* 0x0000001603032212 */ /* 0x010fc600078e3cff */
[----:B------:R-:W4:Y:S01]  /*04e0*/  @P3 LDG.E R22, desc[UR4][R10.64+0x4c] ;  /* 0x00004c040a163981 */ /* 0x000f22000c1e1900 */
[----:B------:R-:W-:-:S04]  /*04f0*/  @P3 LOP3.LUT R15, R15, R28, RZ, 0x3c, !PT ;  /* 0x0000001c0f0f3212 */ /* 0x000fc800078e3cff */
[----:B------:R-:W-:Y:S02]  /*0500*/  @P4 LOP3.LUT R15, R15, R26, RZ, 0x3c, !PT ;  /* 0x0000001a0f0f4212 */ /* 0x000fe400078e3cff */
[----:B------:R-:W-:Y:S01]  /*0510*/  @P1 LOP3.LUT R2, R2, R21, RZ, 0x3c, !PT ;  /* 0x0000001502021212 */ /* 0x000fe200078e3cff */
[----:B------:R-:W4:Y:S04]  /*0520*/  @P5 LDG.E R26, desc[UR4][R10.64+0x64] ;  /* 0x000064040a1a5981 */ /* 0x000f28000c1e1900 */
[----:B------:R-:W4:Y:S01]  /*0530*/  @P3 LDG.E R21, desc[UR4][R10.64+0x40] ;  /* 0x000040040a153981 */ /* 0x000f22000c1e1900 */
[----:B------:R-:W-:Y:S02]  /*0540*/  @P2 LOP3.LUT R4, R4, R23, RZ, 0x3c, !PT ;  /* 0x0000001704042212 */ /* 0x000fe400078e3cff */
[----:B------:R-:W-:Y:S01]  /*0550*/  @P2 LOP3.LUT R2, R2, R25, RZ, 0x3c, !PT ;  /* 0x0000001902022212 */ /* 0x000fe200078e3cff */
[----:B------:R-:W4:Y:S04]  /*0560*/  @P3 LDG.E R23, desc[UR4][R10.64+0x48] ;  /* 0x000048040a173981 */ /* 0x000f28000c1e1900 */
[----:B------:R-:W4:Y:S01]  /*0570*/  @P4 LDG.E R25, desc[UR4][R10.64+0x54] ;  /* 0x000054040a194981 */ /* 0x000f22000c1e1900 */
[----:B--2---:R-:W-:-:S03]  /*0580*/  @P1 LOP3.LUT R5, R5, R18, RZ, 0x3c, !PT ;  /* 0x0000001205051212 */ /* 0x004fc600078e3cff */
[----:B------:R-:W2:Y:S01]  /*0590*/  @P3 LDG.E R18, desc[UR4][R10.64+0x44] ;  /* 0x000044040a123981 */ /* 0x000ea2000c1e1900 */
[----:B---3--:R-:W-:-:S03]  /*05a0*/  @P2 LOP3.LUT R5, R5, R20, RZ, 0x3c, !PT ;  /* 0x0000001405052212 */ /* 0x008fc600078e3cff */
[----:B------:R-:W3:Y:S01]  /*05b0*/  @P4 LDG.E R20, desc[UR4][R10.64+0x58] ;  /* 0x000058040a144981 */ /* 0x000ee2000c1e1900 */
[----:B----4-:R-:W-:-:S03]  /*05c0*/  @P3 LOP3.LUT R3, R3, R22, RZ, 0x3c, !PT ;  /* 0x0000001603033212 */ /* 0x010fc600078e3cff */
[----:B------:R-:W4:Y:S01]  /*05d0*/  @P4 LDG.E R22, desc[UR4][R10.64+0x60] ;  /* 0x000060040a164981 */ /* 0x000f22000c1e1900 */
[----:B------:R-:W-:Y:S02]  /*05e0*/  LOP3.LUT P0, RZ, R24, 0x80, RZ, 0xc0, !PT ;  /* 0x0000008018ff7812 */ /* 0x000fe4000780c0ff */
[----:B------:R-:W-:Y:S02]  /*05f0*/  @P5 LOP3.LUT R15, R15, R26, RZ, 0x3c, !PT ;  /* 0x0000001a0f0f5212 */ /* 0x000fe400078e3cff */
[----:B------:R-:W4:Y:S01]  /*0600*/  @P6 LDG.E R26, desc[UR4][R10.64+0x78] ;  /* 0x000078040a1a6981 */ /* 0x000f22000c1e1900 */
[----:B------:R-:W-:-:S03]  /*0610*/  @P3 LOP3.LUT R4, R4, R21, RZ, 0x3c, !PT ;  /* 0x0000001504043212 */ /* 0x000fc600078e3cff */
[----:B------:R-:W4:Y:S01]  /*0620*/  @P4 LDG.E R21, desc[UR4][R10.64+0x5c] ;  /* 0x00005c040a154981 */ /* 0x000f22000c1e1900 */
[----:B------:R-:W-:-:S03]  /*0630*/  @P3 LOP3.LUT R2, R2, R23, RZ, 0x3c, !PT ;  /* 0x0000001702023212 */ /* 0x000fc600078e3cff */
[----:B------:R-:W4:Y:S01]  /*0640*/  @P5 LDG.E R23, desc[UR4][R10.64+0x68] ;  /* 0x000068040a175981 */ /* 0x000f22000c1e1900 */
[----:B------:R-:W-:-:S03]  /*0650*/  @P4 LOP3.LUT R4, R4, R25, RZ, 0x3c, !PT ;  /* 0x0000001904044212 */ /* 0x000fc600078e3cff */
[----:B------:R-:W4:Y:S01]  /*0660*/  @P5 LDG.E R25, desc[UR4][R10.64+0x70] ;  /* 0x000070040a195981 */ /* 0x000f22000c1e1900 */
[----:B--2---:R-:W-:-:S03]  /*0670*/  @P3 LOP3.LUT R5, R5, R18, RZ, 0x3c, !PT ;  /* 0x0000001205053212 */ /* 0x004fc600078e3cff */
[----:B------:R-:W2:Y:S01]  /*0680*/  @P5 LDG.E R18, desc[UR4][R10.64+0x6c] ;  /* 0x00006c040a125981 */ /* 0x000ea2000c1e1900 */
[----:B---3--:R-:W-:-:S03]  /*0690*/  @P4 LOP3.LUT R5, R5, R20, RZ, 0x3c, !PT ;  /* 0x0000001405054212 */ /* 0x008fc600078e3cff */
[----:B------:R-:W3:Y:S01]  /*06a0*/  @P5 LDG.E R20, desc[UR4][R10.64+0x74] ;  /* 0x000074040a145981 */ /* 0x000ee2000c1e1900 */
[----:B----4-:R-:W-:-:S03]  /*06b0*/  @P4 LOP3.LUT R3, R3, R22, RZ, 0x3c, !PT ;  /* 0x0000001603034212 */ /* 0x010fc600078e3cff */
[----:B------:R-:W4:Y:S01]  /*06c0*/  @P0 LDG.E R22, desc[UR4][R10.64+0x8c] ;  /* 0x00008c040a160981 */ /* 0x000f22000c1e1900 */
[----:B------:R-:W-:-:S03]  /*06d0*/  @P6 LOP3.LUT R15, R15, R26, RZ, 0x3c, !PT ;  /* 0x0000001a0f0f6212 */ /* 0x000fc600078e3cff */
        /* <DEDUP_REMOVED lines=13> */
[----:B------:R-:W-:Y:S02]  /*07b0*/  @P6 LOP3.LUT R4, R4, R27, RZ, 0x3c, !PT ;  /* 0x0000001b04046212 */ /* 0x000fe400078e3cff */
[----:B------:R-:W-:Y:S02]  /*07c0*/  @P6 LOP3.LUT R2, R2, R21, RZ, 0x3c, !PT ;  /* 0x0000001502026212 */ /* 0x000fe400078e3cff */
[----:B------:R-:W-:Y:S02]  /*07d0*/  @P0 LOP3.LUT R4, R4, R23, RZ, 0x3c, !PT ;  /* 0x0000001704040212 */ /* 0x000fe400078e3cff */
[----:B------:R-:W-:Y:S02]  /*07e0*/  @P0 LOP3.LUT R2, R2, R25, RZ, 0x3c, !PT ;  /* 0x0000001902020212 */ /* 0x000fe400078e3cff */
[----:B--2---:R-:W-:Y:S02]  /*07f0*/  @P6 LOP3.LUT R5, R5, R18, RZ, 0x3c, !PT ;  /* 0x0000001205056212 */ /* 0x004fe400078e3cff */
[----:B---3--:R-:W-:-:S02]  /*0800*/  @P6 LOP3.LUT R3, R3, R20, RZ, 0x3c, !PT ;  /* 0x0000001403036212 */ /* 0x008fc400078e3cff */
[----:B----4-:R-:W-:Y:S02]  /*0810*/  @P0 LOP3.LUT R5, R5, R22, RZ, 0x3c, !PT ;  /* 0x0000001605050212 */ /* 0x010fe400078e3cff */
[----:B------:R-:W-:Y:S02]  /*0820*/  @P0 LOP3.LUT R3, R3, R26, RZ, 0x3c, !PT ;  /* 0x0000001a03030212 */ /* 0x000fe400078e3cff */
[----:B------:R-:W-:-:S13]  /*0830*/  R2P PR, R24.B1, 0x7f ;  /* 0x0000007f18007804 */ /* 0x000fda0000001000 */
[----:B------:R-:W2:Y:S04]  /*0840*/  @P0 LDG.E R18, desc[UR4][R10.64+0xa0] ;  /* 0x0000a0040a120981 */ /* 0x000ea8000c1e1900 */
[----:B------:R-:W3:Y:S04]  /*0850*/  @P1 LDG.E R22, desc[UR4][R10.64+0xb4] ;  /* 0x0000b4040a161981 */ /* 0x000ee8000c1e1900 */
[----:B------:R-:W4:Y:S04]  /*0860*/  @P2 LDG.E R26, desc[UR4][R10.64+0xc8] ;  /* 0x0000c8040a1a2981 */ /* 0x000f28000c1e1900 */
[----:B------:R-:W4:Y:S04]  /*0870*/  @P3 LDG.E R28, desc[UR4][R10.64+0xdc] ;  /* 0x0000dc040a1c3981 */ /* 0x000f28000c1e1900 */
[----:B------:R-:W4:Y:S04]  /*0880*/  @P0 LDG.E R23, desc[UR4][R10.64+0xa4] ;  /* 0x0000a4040a170981 */ /* 0x000f28000c1e1900 */
[----:B------:R-:W4:Y:S04]  /*0890*/  @P0 LDG.E R20, desc[UR4][R10.64+0xa8] ;  /* 0x0000a8040a140981 */ /* 0x000f28000c1e1900 */
[----:B------:R-:W4:Y:S04]  /*08a0*/  @P4 LDG.E R25, desc[UR4][R10.64+0xf0] ;  /* 0x0000f0040a194981 */ /* 0x000f28000c1e1900 */
        /* <DEDUP_REMOVED lines=21> */
[----:B------:R-:W-:Y:S02]  /*0a00*/  LOP3.LUT P0, RZ, R24, 0x8000, RZ, 0xc0, !PT ;  /* 0x0000800018ff7812 */ /* 0x000fe4000780c0ff */
[----:B----4-:R-:W-:Y:S01]  /*0a10*/  @P5 LOP3.LUT R15, R15, R26, RZ, 0x3c, !PT ;  /* 0x0000001a0f0f5212 */ /* 0x010fe200078e3cff */
[----:B------:R-:W4:Y:S04]  /*0a20*/  @P3 LDG.E R24, desc[UR4][R10.64+0xe4] ;  /* 0x0000e4040a183981 */ /* 0x000f28000c1e1900 */
[----:B------:R-:W2:Y:S01]  /*0a30*/  @P6 LDG.E R26, desc[UR4][R10.64+0x118] ;  /* 0x000118040a1a6981 */ /* 0x000ea2000c1e1900 */
        /* <DEDUP_REMOVED lines=8> */
[----:B---3--:R-:W-:-:S03]  /*0ac0*/  @P2 LOP3.LUT R3, R3, R22, RZ, 0x3c, !PT ;  /* 0x0000001603032212 */ /* 0x008fc600078e3cff */
[----:B------:R-:W3:Y:S01]  /*0ad0*/  @P4 LDG.E R22, desc[UR4][R10.64+0x100] ;  /* 0x000100040a164981 */ /* 0x000ee2000c1e1900 */
[----:B--2---:R-:W-:-:S03]  /*0ae0*/  @P6 LOP3.LUT R15, R15, R26, RZ, 0x3c, !PT ;  /* 0x0000001a0f0f6212 */ /* 0x004fc600078e3cff */
[----:B------:R-:W2:Y:S01]  /*0af0*/  @P0 LDG.E R26, desc[UR4][R10.64+0x12c] ;  /* 0x00012c040a1a0981 */ /* 0x000ea2000c1e1900 */
[----:B----4-:R-:W-:-:S03]  /*0b00*/  @P2 LOP3.LUT R2, R2, R23, RZ, 0x3c, !PT ;  /* 0x0000001702022212 */ /* 0x010fc600078e3cff */
[----:B------:R-:W4:Y:S01]  /*0b10*/  @P4 LDG.E R23, desc[UR4][R10.64+0xfc] ;  /* 0x0000fc040a174981 */ /* 0x000f22000c1e1900 */
[----:B------:R-:W-:-:S03]  /*0b20*/  @P2 LOP3.LUT R5, R5, R20, RZ, 0x3c, !PT ;  /* 0x0000001405052212 */ /* 0x000fc600078e3cff */
[----:B------:R-:W4:Y:S01]  /*0b30*/  @P4 LDG.E R20, desc[UR4][R10.64+0xf8] ;  /* 0x0000f8040a144981 */ /* 0x000f22000c1e1900 */
[----:B------:R-:W-:Y:S02]  /*0b40*/  @P3 LOP3.LUT R2, R2, R27, RZ, 0x3c, !PT ;  /* 0x0000001b02023212 */ /* 0x000fe400078e3cff */
[----:B------:R-:W-:Y:S01]  /*0b50*/  @P3 LOP3.LUT R4, R4, R25, RZ, 0x3c, !PT ;  /* 0x0000001904043212 */ /* 0x000fe200078e3cff */
[----:B------:R-:W4:Y:S01]  /*0b60*/  @P5 LDG.E R27, desc[UR4][R10.64+0x110] ;  /* 0x000110040a1b5981 */ /* 0x000f22000c1e1900 */
[----:B------:R-:W-:-:S03]  /*0b70*/  @P3 LOP3.LUT R5, R5, R24, RZ, 0x3c, !PT ;  /* 0x0000001805053212 */ /* 0x000fc600078e3cff */
[----:B------:R-:W4:Y:S04]  /*0b80*/  @P5 LDG.E R25, desc[UR4][R10.64+0x108] ;  /* 0x000108040a195981 */ /* 0x000f28000c1e1900 */
        /* <DEDUP_REMOVED lines=19> */
[----:B------:R-:W-:-:S05]  /*0cc0*/  VIADD R19, R19, 0x10 ;  /* 0x0000001013137836 */ /* 0x000fca0000000000 */
[----:B------:R-:W-:Y:S02]  /*0cd0*/  ISETP.NE.AND P1, PT, R19, 0x20, PT ;  /* 0x000000201300780c */ /* 0x000fe40003f25270 */
[----:B------:R-:W-:Y:S02]  /*0ce0*/  @P5 LOP3.LUT R3, R3, R18, RZ, 0x3c, !PT ;  /* 0x0000001203035212 */ /* 0x000fe400078e3cff */
[----:B------:R-:W-:Y:S02]  /*0cf0*/  @P6 LOP3.LUT R4, R4, R21, RZ, 0x3c, !PT ;  /* 0x0000001504046212 */ /* 0x000fe400078e3cff */
[----:B---3--:R-:W-:-:S04]  /*0d00*/  @P6 LOP3.LUT R3, R3, R22, RZ, 0x3c, !PT ;  /* 0x0000001603036212 */ /* 0x008fc800078e3cff */
[----:B--2---:R-:W-:Y:S02]  /*0d10*/  @P0 LOP3.LUT R3, R3, R26, RZ, 0x3c, !PT ;  /* 0x0000001a03030212 */ /* 0x004fe400078e3cff */
[----:B----4-:R-:W-:Y:S02]  /*0d20*/  @P6 LOP3.LUT R2, R2, R23, RZ, 0x3c, !PT ;  /* 0x0000001702026212 */ /* 0x010fe400078e3cff */
[----:B------:R-:W-:Y:S02]  /*0d30*/  @P6 LOP3.LUT R5, R5, R20, RZ, 0x3c, !PT ;  /* 0x0000001405056212 */ /* 0x000fe400078e3cff */
[----:B------:R-:W-:Y:S02]  /*0d40*/  @P0 LOP3.LUT R2, R2, R27, RZ, 0x3c, !PT ;  /* 0x0000001b02020212 */ /* 0x000fe400078e3cff */
[----:B------:R-:W-:Y:S02]  /*0d50*/  @P0 LOP3.LUT R4, R4, R25, RZ, 0x3c, !PT ;  /* 0x0000001904040212 */ /* 0x000fe400078e3cff */
[----:B------:R-:W-:Y:S01]  /*0d60*/  @P0 LOP3.LUT R5, R5, R24, RZ, 0x3c, !PT ;  /* 0x0000001805050212 */ /* 0x000fe200078e3cff */
[----:B------:R-:W-:Y:S06]  /*0d70*/  @P1 BRA `(.L_x_60) ;  /* 0xfffffff400481947 */ /* 0x000fec000383ffff */
[----:B------:R-:W-:-:S05]  /*0d80*/  VIADD R17, R17, 0x1 ;  /* 0x0000000111117836 */ /* 0x000fca0000000000 */
[----:B------:R-:W-:-:S13]  /*0d90*/  ISETP.NE.AND P0, PT, R17, 0x5, PT ;  /* 0x000000051100780c */ /* 0x000fda0003f05270 */
[----:B------:R-:W-:Y:S05]  /*0da0*/  @P0 BRA `(.L_x_61) ;  /* 0xfffffff400300947 */ /* 0x000fea000383ffff */
[----:B------:R1:W-:Y:S01]  /*0db0*/  STG.E.64 desc[UR4][R6.64+0x8], R4 ;  /* 0x0000080406007986 */ /* 0x0003e2000c101b04 */
[----:B------:R-:W-:Y:S01]  /*0dc0*/  VIADD R14, R14, 0x1 ;  /* 0x000000010e0e7836 */ /* 0x000fe20000000000 */
[----:B------:R-:W-:Y:S02]  /*0dd0*/  LOP3.LUT R11, R13, 0x3, RZ, 0xc0, !PT ;  /* 0x000000030d0b7812 */ /* 0x000fe400078ec0ff */
[----:B------:R1:W-:Y:S02]  /*0de0*/  STG.E.64 desc[UR4][R6.64+0x10], R2 ;  /* 0x0000100206007986 */ /* 0x0003e4000c101b04 */
[----:B------:R-:W-:Y:S02]  /*0df0*/  ISETP.GE.U32.AND P0, PT, R14, R11, PT ;  /* 0x0000000b0e00720c */ /* 0x000fe40003f06070 */
[----:B------:R1:W-:Y:S11]  /*0e00*/  STG.E desc[UR4][R6.64+0x4], R15 ;  /* 0x0000040f06007986 */ /* 0x0003f6000c101904 */
[----:B------:R-:W-:Y:S05]  /*0e10*/  @!P0 BRA `(.L_x_62) ;  /* 0xfffffff400048947 */ /* 0x000fea000383ffff */
.L_x_59:
[----:B------:R-:W-:Y:S05]  /*0e20*/  BSYNC.RECONVERGENT B1 ;  /* 0x0000000000017941 */ /* 0x000fea0003800200 */
.L_x_58:
[C---:B------:R-:W-:Y:S01]  /*0e30*/  ISETP.GT.U32.AND P0, PT, R13.reuse, 0x3, PT ;  /* 0x000000030d00780c */ /* 0x040fe20003f04070 */
[----:B------:R-:W-:Y:S01]  /*0e40*/  VIADD R12, R12, 0x1 ;  /* 0x000000010c0c7836 */ /* 0x000fe20000000000 */
[--C-:B------:R-:W-:Y:S02]  /*0e50*/  SHF.R.U64 R13, R13, 0x2, R0.reuse ;  /* 0x000000020d0d7819 */ /* 0x100fe40000001200 */
[----:B------:R-:W-:Y:S02]  /*0e60*/  ISETP.GT.U32.AND.EX P0, PT, R0, RZ, PT, P0 ;  /* 0x000000ff0000720c */ /* 0x000fe40003f04100 */
[----:B------:R-:W-:-:S11]  /*0e70*/  SHF.R.U32.HI R0, RZ, 0x2, R0 ;  /* 0x00000002ff007819 */ /* 0x000fd60000011600 */
[----:B------:R-:W-:Y:S05]  /*0e80*/  @P0 BRA `(.L_x_63) ;  /* 0xfffffff000c80947 */ /* 0x000fea000383ffff */
.L_x_57:
[----:B------:R-:W-:Y:S05]  /*0e90*/  BSYNC.RECONVERGENT B0 ;  /* 0x0000000000007941 */ /* 0x000fea0003800200 */
.L_x_56:
[----:B------:R-:W-:Y:S04]  /*0ea0*/  STG.E.64 desc[UR4][R6.64+0x18], RZ ;  /* 0x000018ff06007986 */ /* 0x000fe8000c101b04 */
[----:B------:R-:W-:Y:S04]  /*0eb0*/  STG.E desc[UR4][R6.64+0x20], RZ ;  /* 0x000020ff06007986 */ /* 0x000fe8000c101904 */
[----:B------:R-:W-:Y:S01]  /*0ec0*/  STG.E.64 desc[UR4][R6.64+0x28], RZ ;  /* 0x000028ff06007986 */ /* 0x000fe2000c101b04 */
[----:B------:R-:W-:Y:S05]  /*0ed0*/  EXIT ;  /* 0x000000000000794d */ /* 0x000fea0003800000 */
.L_x_64:
        /* <DEDUP_REMOVED lines=10> */
.L_x_70:


//--------------------- .nv.global.init           --------------------------
	.section	.nv.global.init,"aw",@progbits
	.align	4
.nv.global.init:
	.type		__cudart_i2opi_f,@object
	.size		__cudart_i2opi_f,(mrg32k3aM1SubSeq - __cudart_i2opi_f)
__cudart_i2opi_f:
        /*0000*/ 	.byte	0x41, 0x90, 0x43, 0x3c, 0x99, 0x95, 0x62, 0xdb, 0xc0, 0xdd, 0x34, 0xf5, 0xd1, 0x57, 0x27, 0xfc
        /*0010*/ 	.byte	0x29, 0x15, 0x44, 0x4e, 0x6e, 0x83, 0xf9, 0xa2
	.type		mrg32k3aM1SubSeq,@object
	.size		mrg32k3aM1SubSeq,(mrg32k3aM2SubSeq - mrg32k3aM1SubSeq)
mrg32k3aM1SubSeq:
        /*0018*/ 	.byte	0x0b, 0xcc, 0xee, 0x04, 0x73, 0x29, 0x8b, 0x6f, 0xf6, 0x53, 0x03, 0xf6, 0x23, 0xf6, 0xea, 0xda
        /* <DEDUP_REMOVED lines=125> */
	.type		mrg32k3aM2SubSeq,@object
	.size		mrg32k3aM2SubSeq,(mrg32k3aM1 - mrg32k3aM2SubSeq)
mrg32k3aM2SubSeq:
        /* <DEDUP_REMOVED lines=126> */
	.type		mrg32k3aM1,@object
	.size		mrg32k3aM1,(mrg32k3aM1Seq - mrg32k3aM1)
mrg32k3aM1:
        /* <DEDUP_REMOVED lines=144> */
	.type		mrg32k3aM1Seq,@object
	.size		mrg32k3aM1Seq,(mrg32k3aM2 - mrg32k3aM1Seq)
mrg32k3aM1Seq:
        /* <DEDUP_REMOVED lines=144> */
	.type		mrg32k3aM2,@object
	.size		mrg32k3aM2,(mrg32k3aM2Seq - mrg32k3aM2)
mrg32k3aM2:
        /* <DEDUP_REMOVED lines=144> */
	.type		mrg32k3aM2Seq,@object
	.size		mrg32k3aM2Seq,(precalc_xorwow_matrix - mrg32k3aM2Seq)
mrg32k3aM2Seq:
        /* <DEDUP_REMOVED lines=144> */
	.type		precalc_xorwow_matrix,@object
	.size		precalc_xorwow_matrix,(precalc_xorwow_offset_matrix - precalc_xorwow_matrix)
precalc_xorwow_matrix:
        /* <DEDUP_REMOVED lines=6400> */
	.type		precalc_xorwow_offset_matrix,@object
	.size		precalc_xorwow_offset_matrix,(.L_1 - precalc_xorwow_offset_matrix)
precalc_xorwow_offset_matrix:
        /* <DEDUP_REMOVED lines=6400> */
.L_1:


//--------------------- .nv.shared.reserved.0     --------------------------
	.section	.nv.shared.reserved.0,"aw",@nobits
	.weak		__nv_reservedSMEM_offset_0_alias
	.size		__nv_reservedSMEM_offset_0_alias, 0, 64
	.other		__nv_reservedSMEM_offset_0_alias,@"STO_CUDA_RESERVED_SHARED STV_DEFAULT"
__nv_reservedSMEM_offset_0_alias:
	.zero		0
	.zero		64


//--------------------- .nv.constant0._Z18ray_tracing_kernelPf6vectorffS0_fiiP17curandStateXORWOW --------------------------
	.section	.nv.constant0._Z18ray_tracing_kernelPf6vectorffS0_fiiP17curandStateXORWOW,"a",@progbits
	.sectionflags	@""
	.align	4
.nv.constant0._Z18ray_tracing_kernelPf6vectorffS0_fiiP17curandStateXORWOW:
	.zero		960


//--------------------- .nv.constant0._Z12setup_kernelP17curandStateXORWOWm --------------------------
	.section	.nv.constant0._Z12setup_kernelP17curandStateXORWOWm,"a",@progbits
	.sectionflags	@""
	.align	4
.nv.constant0._Z12setup_kernelP17curandStateXORWOWm:
	.zero		912


//--------------------- SYMBOLS --------------------------

	.type		.nv.reservedSmem.offset0,@object
	.size		.nv.reservedSmem.offset0,0x4
